//
// Generated by NVIDIA NVVM Compiler
//
// Compiler Build ID: CL-36424714
// Cuda compilation tools, release 13.0, V13.0.88
// Based on NVVM 20.0.0
//

.version 9.0
.target sm_100
.address_size 64

	// .globl	neighborhoodSum3dKernel

.visible .entry neighborhoodSum3dKernel(
	.param .u32 neighborhoodSum3dKernel_param_0,
	.param .u64 .ptr .align 1 neighborhoodSum3dKernel_param_1,
	.param .u64 .ptr .align 1 neighborhoodSum3dKernel_param_2,
	.param .u32 neighborhoodSum3dKernel_param_3,
	.param .u32 neighborhoodSum3dKernel_param_4,
	.param .u64 .ptr .align 1 neighborhoodSum3dKernel_param_5,
	.param .u64 .ptr .align 1 neighborhoodSum3dKernel_param_6,
	.param .u32 neighborhoodSum3dKernel_param_7,
	.param .u32 neighborhoodSum3dKernel_param_8,
	.param .u64 .ptr .align 1 neighborhoodSum3dKernel_param_9,
	.param .u32 neighborhoodSum3dKernel_param_10,
	.param .u32 neighborhoodSum3dKernel_param_11,
	.param .u32 neighborhoodSum3dKernel_param_12
)
{
	.reg .pred 	%p<34>;
	.reg .b32 	%r<628>;
	.reg .b64 	%rd<331>;
	.reg .b64 	%fd<121>;

	ld.param.u32 	%r368, [neighborhoodSum3dKernel_param_0];
	ld.param.u64 	%rd6, [neighborhoodSum3dKernel_param_1];
	ld.param.u64 	%rd7, [neighborhoodSum3dKernel_param_2];
	ld.param.u32 	%r361, [neighborhoodSum3dKernel_param_3];
	ld.param.u32 	%r362, [neighborhoodSum3dKernel_param_4];
	ld.param.u64 	%rd8, [neighborhoodSum3dKernel_param_5];
	ld.param.u64 	%rd9, [neighborhoodSum3dKernel_param_6];
	ld.param.u32 	%r363, [neighborhoodSum3dKernel_param_7];
	ld.param.u32 	%r364, [neighborhoodSum3dKernel_param_8];
	ld.param.u64 	%rd10, [neighborhoodSum3dKernel_param_9];
	ld.param.u32 	%r366, [neighborhoodSum3dKernel_param_11];
	ld.param.u32 	%r367, [neighborhoodSum3dKernel_param_12];
	cvta.to.global.u64 	%rd1, %rd6;
	cvta.to.global.u64 	%rd2, %rd8;
	cvta.to.global.u64 	%rd3, %rd9;
	cvta.to.global.u64 	%rd4, %rd7;
	cvta.to.global.u64 	%rd5, %rd10;
	mov.u32 	%r369, %ctaid.x;
	mov.u32 	%r370, %ntid.x;
	mov.u32 	%r371, %tid.x;
	mad.lo.s32 	%r1, %r369, %r370, %r371;
	setp.ge.s32 	%p1, %r1, %r368;
	@%p1 bra 	$L__BB0_47;
	setp.eq.s32 	%p2, %r367, 2;
	@%p2 bra 	$L__BB0_6;
	setp.eq.s32 	%p3, %r367, 1;
	@%p3 bra 	$L__BB0_5;
	setp.ne.s32 	%p4, %r367, 0;
	@%p4 bra 	$L__BB0_7;
	ld.global.u32 	%r402, [%rd5];
	div.s32 	%r403, %r1, %r402;
	mul.lo.s32 	%r404, %r403, %r402;
	sub.s32 	%r518, %r1, %r404;
	ld.global.u32 	%r405, [%rd5+8];
	div.s32 	%r406, %r403, %r405;
	mul.lo.s32 	%r407, %r406, %r405;
	sub.s32 	%r408, %r403, %r407;
	mad.lo.s32 	%r517, %r406, %r362, %r408;
	mad.lo.s32 	%r409, %r406, %r361, %r408;
	mul.wide.s32 	%rd19, %r409, 4;
	add.s64 	%rd20, %rd4, %rd19;
	ld.global.u32 	%r480, [%rd20];
	mad.lo.s32 	%r519, %r406, %r364, %r408;
	mad.lo.s32 	%r410, %r406, %r363, %r408;
	mul.wide.s32 	%rd21, %r410, 4;
	add.s64 	%rd22, %rd3, %rd21;
	ld.global.u32 	%r484, [%rd22];
	mov.b32 	%r483, 0;
	mov.u32 	%r520, %r518;
	bra.uni 	$L__BB0_7;
$L__BB0_5:
	ld.global.u32 	%r389, [%rd5+4];
	div.s32 	%r390, %r1, %r389;
	mul.lo.s32 	%r391, %r390, %r389;
	sub.s32 	%r392, %r1, %r391;
	ld.global.u32 	%r393, [%rd5+8];
	div.s32 	%r394, %r390, %r393;
	mul.lo.s32 	%r395, %r394, %r393;
	sub.s32 	%r396, %r390, %r395;
	mad.lo.s32 	%r397, %r394, %r361, %r396;
	mul.wide.s32 	%rd15, %r397, 4;
	add.s64 	%rd16, %rd4, %rd15;
	ld.global.u32 	%r398, [%rd16];
	mul.lo.s32 	%r518, %r398, %r392;
	mad.lo.s32 	%r517, %r394, %r362, %r396;
	mad.lo.s32 	%r399, %r394, %r363, %r396;
	mul.wide.s32 	%rd17, %r399, 4;
	add.s64 	%rd18, %rd3, %rd17;
	ld.global.u32 	%r400, [%rd18];
	mul.lo.s32 	%r520, %r400, %r392;
	mad.lo.s32 	%r519, %r394, %r364, %r396;
	mov.b32 	%r483, 0;
	mov.b32 	%r480, 1;
	mov.u32 	%r484, %r480;
	bra.uni 	$L__BB0_7;
$L__BB0_6:
	ld.global.u32 	%r375, [%rd5+16];
	div.s32 	%r376, %r1, %r375;
	mul.lo.s32 	%r377, %r376, %r375;
	sub.s32 	%r378, %r1, %r377;
	ld.global.u32 	%r379, [%rd5];
	div.s32 	%r380, %r378, %r379;
	mul.lo.s32 	%r381, %r380, %r379;
	sub.s32 	%r382, %r378, %r381;
	mul.lo.s32 	%r383, %r376, %r361;
	mul.wide.s32 	%rd11, %r383, 4;
	add.s64 	%rd12, %rd4, %rd11;
	ld.global.u32 	%r384, [%rd12];
	mad.lo.s32 	%r518, %r384, %r380, %r382;
	mul.lo.s32 	%r517, %r376, %r362;
	mul.lo.s32 	%r385, %r376, %r363;
	mul.wide.s32 	%rd13, %r385, 4;
	add.s64 	%rd14, %rd3, %rd13;
	ld.global.u32 	%r386, [%rd14];
	mad.lo.s32 	%r520, %r386, %r380, %r382;
	mul.lo.s32 	%r519, %r376, %r364;
	mov.b32 	%r483, 1;
	mov.b32 	%r480, 0;
	mov.u32 	%r484, %r480;
$L__BB0_7:
	ld.param.u32 	%r472, [neighborhoodSum3dKernel_param_10];
	add.s32 	%r22, %r366, 1;
	min.s32 	%r23, %r22, %r472;
	setp.lt.s32 	%p5, %r23, 1;
	mov.f64 	%fd111, 0d0000000000000000;
	@%p5 bra 	$L__BB0_19;
	and.b32  	%r24, %r23, 7;
	setp.lt.u32 	%p6, %r23, 8;
	mov.f64 	%fd111, 0d0000000000000000;
	mov.b32 	%r498, 0;
	@%p6 bra 	$L__BB0_11;
	and.b32  	%r498, %r23, 2147483640;
	neg.s32 	%r496, %r498;
	add.s32 	%r495, %r518, %r480;
	shl.b32 	%r28, %r480, 3;
	shl.b32 	%r412, %r480, 1;
	add.s32 	%r494, %r518, %r412;
	mad.lo.s32 	%r493, %r480, 3, %r518;
	shl.b32 	%r413, %r480, 2;
	add.s32 	%r492, %r518, %r413;
	mad.lo.s32 	%r491, %r480, 5, %r518;
	mad.lo.s32 	%r490, %r480, 6, %r518;
	mad.lo.s32 	%r489, %r480, 7, %r518;
	shl.b32 	%r35, %r483, 3;
	mov.f64 	%fd111, 0d0000000000000000;
	mul.wide.s32 	%rd29, %r483, 8;
	mov.u32 	%r487, %r517;
	mov.u32 	%r488, %r518;
$L__BB0_10:
	.pragma "nounroll";
	mul.wide.s32 	%rd23, %r487, 8;
	add.s64 	%rd24, %rd1, %rd23;
	ld.global.u64 	%rd25, [%rd24];
	cvta.to.global.u64 	%rd26, %rd25;
	mul.wide.s32 	%rd27, %r488, 8;
	add.s64 	%rd28, %rd26, %rd27;
	ld.global.f64 	%fd36, [%rd28];
	add.f64 	%fd37, %fd111, %fd36;
	add.s64 	%rd30, %rd24, %rd29;
	ld.global.u64 	%rd31, [%rd30];
	cvta.to.global.u64 	%rd32, %rd31;
	mul.wide.s32 	%rd33, %r495, 8;
	add.s64 	%rd34, %rd32, %rd33;
	ld.global.f64 	%fd38, [%rd34];
	add.f64 	%fd39, %fd37, %fd38;
	add.s64 	%rd35, %rd30, %rd29;
	ld.global.u64 	%rd36, [%rd35];
	cvta.to.global.u64 	%rd37, %rd36;
	mul.wide.s32 	%rd38, %r494, 8;
	add.s64 	%rd39, %rd37, %rd38;
	ld.global.f64 	%fd40, [%rd39];
	add.f64 	%fd41, %fd39, %fd40;
	add.s64 	%rd40, %rd35, %rd29;
	ld.global.u64 	%rd41, [%rd40];
	cvta.to.global.u64 	%rd42, %rd41;
	mul.wide.s32 	%rd43, %r493, 8;
	add.s64 	%rd44, %rd42, %rd43;
	ld.global.f64 	%fd42, [%rd44];
	add.f64 	%fd43, %fd41, %fd42;
	add.s64 	%rd45, %rd40, %rd29;
	ld.global.u64 	%rd46, [%rd45];
	cvta.to.global.u64 	%rd47, %rd46;
	mul.wide.s32 	%rd48, %r492, 8;
	add.s64 	%rd49, %rd47, %rd48;
	ld.global.f64 	%fd44, [%rd49];
	add.f64 	%fd45, %fd43, %fd44;
	add.s64 	%rd50, %rd45, %rd29;
	ld.global.u64 	%rd51, [%rd50];
	cvta.to.global.u64 	%rd52, %rd51;
	mul.wide.s32 	%rd53, %r491, 8;
	add.s64 	%rd54, %rd52, %rd53;
	ld.global.f64 	%fd46, [%rd54];
	add.f64 	%fd47, %fd45, %fd46;
	add.s64 	%rd55, %rd50, %rd29;
	ld.global.u64 	%rd56, [%rd55];
	cvta.to.global.u64 	%rd57, %rd56;
	mul.wide.s32 	%rd58, %r490, 8;
	add.s64 	%rd59, %rd57, %rd58;
	ld.global.f64 	%fd48, [%rd59];
	add.f64 	%fd49, %fd47, %fd48;
	add.s64 	%rd60, %rd55, %rd29;
	ld.global.u64 	%rd61, [%rd60];
	cvta.to.global.u64 	%rd62, %rd61;
	mul.wide.s32 	%rd63, %r489, 8;
	add.s64 	%rd64, %rd62, %rd63;
	ld.global.f64 	%fd50, [%rd64];
	add.f64 	%fd111, %fd49, %fd50;
	add.s32 	%r496, %r496, 8;
	add.s32 	%r495, %r495, %r28;
	add.s32 	%r494, %r494, %r28;
	add.s32 	%r493, %r493, %r28;
	add.s32 	%r492, %r492, %r28;
	add.s32 	%r491, %r491, %r28;
	add.s32 	%r490, %r490, %r28;
	add.s32 	%r489, %r489, %r28;
	add.s32 	%r488, %r488, %r28;
	add.s32 	%r487, %r487, %r35;
	setp.ne.s32 	%p7, %r496, 0;
	@%p7 bra 	$L__BB0_10;
$L__BB0_11:
	setp.eq.s32 	%p8, %r24, 0;
	@%p8 bra 	$L__BB0_19;
	and.b32  	%r57, %r23, 3;
	setp.lt.u32 	%p9, %r24, 4;
	@%p9 bra 	$L__BB0_14;
	mad.lo.s32 	%r414, %r498, %r483, %r517;
	mul.wide.s32 	%rd65, %r414, 8;
	add.s64 	%rd66, %rd1, %rd65;
	ld.global.u64 	%rd67, [%rd66];
	cvta.to.global.u64 	%rd68, %rd67;
	mad.lo.s32 	%r415, %r498, %r480, %r518;
	mul.wide.s32 	%rd69, %r415, 8;
	add.s64 	%rd70, %rd68, %rd69;
	ld.global.f64 	%fd52, [%rd70];
	add.f64 	%fd53, %fd111, %fd52;
	mul.wide.s32 	%rd71, %r483, 8;
	add.s64 	%rd72, %rd66, %rd71;
	ld.global.u64 	%rd73, [%rd72];
	cvta.to.global.u64 	%rd74, %rd73;
	add.s32 	%r416, %r415, %r480;
	mul.wide.s32 	%rd75, %r416, 8;
	add.s64 	%rd76, %rd74, %rd75;
	ld.global.f64 	%fd54, [%rd76];
	add.f64 	%fd55, %fd53, %fd54;
	add.s64 	%rd77, %rd72, %rd71;
	ld.global.u64 	%rd78, [%rd77];
	cvta.to.global.u64 	%rd79, %rd78;
	add.s32 	%r417, %r416, %r480;
	mul.wide.s32 	%rd80, %r417, 8;
	add.s64 	%rd81, %rd79, %rd80;
	ld.global.f64 	%fd56, [%rd81];
	add.f64 	%fd57, %fd55, %fd56;
	add.s64 	%rd82, %rd77, %rd71;
	ld.global.u64 	%rd83, [%rd82];
	cvta.to.global.u64 	%rd84, %rd83;
	add.s32 	%r418, %r417, %r480;
	mul.wide.s32 	%rd85, %r418, 8;
	add.s64 	%rd86, %rd84, %rd85;
	ld.global.f64 	%fd58, [%rd86];
	add.f64 	%fd111, %fd57, %fd58;
	add.s32 	%r498, %r498, 4;
$L__BB0_14:
	setp.eq.s32 	%p10, %r57, 0;
	@%p10 bra 	$L__BB0_19;
	setp.eq.s32 	%p11, %r57, 1;
	@%p11 bra 	$L__BB0_17;
	mad.lo.s32 	%r419, %r498, %r483, %r517;
	mul.wide.s32 	%rd87, %r419, 8;
	add.s64 	%rd88, %rd1, %rd87;
	ld.global.u64 	%rd89, [%rd88];
	cvta.to.global.u64 	%rd90, %rd89;
	mad.lo.s32 	%r420, %r498, %r480, %r518;
	mul.wide.s32 	%rd91, %r420, 8;
	add.s64 	%rd92, %rd90, %rd91;
	ld.global.f64 	%fd60, [%rd92];
	add.f64 	%fd61, %fd111, %fd60;
	mul.wide.s32 	%rd93, %r483, 8;
	add.s64 	%rd94, %rd88, %rd93;
	ld.global.u64 	%rd95, [%rd94];
	cvta.to.global.u64 	%rd96, %rd95;
	add.s32 	%r421, %r420, %r480;
	mul.wide.s32 	%rd97, %r421, 8;
	add.s64 	%rd98, %rd96, %rd97;
	ld.global.f64 	%fd62, [%rd98];
	add.f64 	%fd111, %fd61, %fd62;
	add.s32 	%r498, %r498, 2;
$L__BB0_17:
	and.b32  	%r422, %r23, 1;
	setp.eq.b32 	%p12, %r422, 1;
	not.pred 	%p13, %p12;
	@%p13 bra 	$L__BB0_19;
	mad.lo.s32 	%r423, %r498, %r483, %r517;
	mul.wide.s32 	%rd99, %r423, 8;
	add.s64 	%rd100, %rd1, %rd99;
	ld.global.u64 	%rd101, [%rd100];
	cvta.to.global.u64 	%rd102, %rd101;
	mad.lo.s32 	%r424, %r498, %r480, %r518;
	mul.wide.s32 	%rd103, %r424, 8;
	add.s64 	%rd104, %rd102, %rd103;
	ld.global.f64 	%fd63, [%rd104];
	add.f64 	%fd111, %fd111, %fd63;
$L__BB0_19:
	ld.param.u32 	%r473, [neighborhoodSum3dKernel_param_10];
	mul.wide.s32 	%rd105, %r519, 8;
	add.s64 	%rd106, %rd2, %rd105;
	ld.global.u64 	%rd107, [%rd106];
	cvta.to.global.u64 	%rd108, %rd107;
	mul.wide.s32 	%rd109, %r520, 8;
	add.s64 	%rd110, %rd108, %rd109;
	st.global.f64 	[%rd110], %fd111;
	sub.s32 	%r62, %r473, %r366;
	min.s32 	%r63, %r22, %r62;
	setp.lt.s32 	%p14, %r63, 2;
	mov.b32 	%r562, 1;
	@%p14 bra 	$L__BB0_26;
	add.s32 	%r64, %r63, -1;
	add.s32 	%r427, %r63, -2;
	and.b32  	%r65, %r64, 3;
	setp.lt.u32 	%p15, %r427, 3;
	@%p15 bra 	$L__BB0_23;
	shl.b32 	%r428, %r484, 1;
	add.s32 	%r556, %r520, %r428;
	shl.b32 	%r67, %r484, 2;
	mad.lo.s32 	%r555, %r484, 3, %r520;
	add.s32 	%r554, %r520, %r67;
	add.s32 	%r553, %r520, %r484;
	shl.b32 	%r71, %r483, 2;
	add.s32 	%r551, %r519, %r483;
	shl.b32 	%r73, %r480, 2;
	add.s32 	%r429, %r366, 2;
	mad.lo.s32 	%r549, %r480, %r429, %r518;
	add.s32 	%r430, %r366, 3;
	mad.lo.s32 	%r548, %r480, %r430, %r518;
	add.s32 	%r431, %r366, 4;
	mad.lo.s32 	%r547, %r480, %r431, %r518;
	mad.lo.s32 	%r546, %r480, %r22, %r518;
	mad.lo.s32 	%r544, %r483, %r22, %r517;
	and.b32  	%r432, %r64, -4;
	neg.s32 	%r543, %r432;
	mul.wide.s32 	%rd123, %r483, 8;
$L__BB0_22:
	add.s32 	%r433, %r520, %r484;
	mul.wide.s32 	%rd111, %r544, 8;
	add.s64 	%rd112, %rd1, %rd111;
	ld.global.u64 	%rd113, [%rd112];
	cvta.to.global.u64 	%rd114, %rd113;
	mul.wide.s32 	%rd115, %r546, 8;
	add.s64 	%rd116, %rd114, %rd115;
	ld.global.f64 	%fd65, [%rd116];
	add.f64 	%fd66, %fd111, %fd65;
	mul.wide.s32 	%rd117, %r551, 8;
	add.s64 	%rd118, %rd2, %rd117;
	ld.global.u64 	%rd119, [%rd118];
	cvta.to.global.u64 	%rd120, %rd119;
	mul.wide.s32 	%rd121, %r553, 8;
	add.s64 	%rd122, %rd120, %rd121;
	st.global.f64 	[%rd122], %fd66;
	add.s32 	%r434, %r433, %r484;
	add.s64 	%rd124, %rd112, %rd123;
	ld.global.u64 	%rd125, [%rd124];
	cvta.to.global.u64 	%rd126, %rd125;
	mul.wide.s32 	%rd127, %r549, 8;
	add.s64 	%rd128, %rd126, %rd127;
	ld.global.f64 	%fd67, [%rd128];
	add.f64 	%fd68, %fd66, %fd67;
	add.s64 	%rd129, %rd118, %rd123;
	ld.global.u64 	%rd130, [%rd129];
	cvta.to.global.u64 	%rd131, %rd130;
	mul.wide.s32 	%rd132, %r556, 8;
	add.s64 	%rd133, %rd131, %rd132;
	st.global.f64 	[%rd133], %fd68;
	add.s32 	%r435, %r434, %r484;
	add.s64 	%rd134, %rd124, %rd123;
	ld.global.u64 	%rd135, [%rd134];
	cvta.to.global.u64 	%rd136, %rd135;
	mul.wide.s32 	%rd137, %r548, 8;
	add.s64 	%rd138, %rd136, %rd137;
	ld.global.f64 	%fd69, [%rd138];
	add.f64 	%fd70, %fd68, %fd69;
	add.s64 	%rd139, %rd129, %rd123;
	ld.global.u64 	%rd140, [%rd139];
	cvta.to.global.u64 	%rd141, %rd140;
	mul.wide.s32 	%rd142, %r555, 8;
	add.s64 	%rd143, %rd141, %rd142;
	st.global.f64 	[%rd143], %fd70;
	add.s32 	%r520, %r435, %r484;
	add.s64 	%rd144, %rd134, %rd123;
	ld.global.u64 	%rd145, [%rd144];
	cvta.to.global.u64 	%rd146, %rd145;
	mul.wide.s32 	%rd147, %r547, 8;
	add.s64 	%rd148, %rd146, %rd147;
	ld.global.f64 	%fd71, [%rd148];
	add.f64 	%fd111, %fd70, %fd71;
	add.s64 	%rd149, %rd139, %rd123;
	ld.global.u64 	%rd150, [%rd149];
	cvta.to.global.u64 	%rd151, %rd150;
	mul.wide.s32 	%rd152, %r554, 8;
	add.s64 	%rd153, %rd151, %rd152;
	st.global.f64 	[%rd153], %fd111;
	add.s32 	%r556, %r556, %r67;
	add.s32 	%r555, %r555, %r67;
	add.s32 	%r554, %r554, %r67;
	add.s32 	%r553, %r553, %r67;
	add.s32 	%r519, %r519, %r71;
	add.s32 	%r551, %r551, %r71;
	add.s32 	%r518, %r518, %r73;
	add.s32 	%r549, %r549, %r73;
	add.s32 	%r548, %r548, %r73;
	add.s32 	%r547, %r547, %r73;
	add.s32 	%r546, %r546, %r73;
	add.s32 	%r517, %r517, %r71;
	add.s32 	%r544, %r544, %r71;
	add.s32 	%r543, %r543, 4;
	setp.eq.s32 	%p16, %r543, 0;
	@%p16 bra 	$L__BB0_23;
	bra.uni 	$L__BB0_22;
$L__BB0_23:
	setp.eq.s32 	%p17, %r65, 0;
	mov.u32 	%r562, %r63;
	@%p17 bra 	$L__BB0_26;
	add.s32 	%r512, %r484, %r520;
	add.s32 	%r511, %r483, %r519;
	mad.lo.s32 	%r510, %r480, %r22, %r518;
	mad.lo.s32 	%r509, %r483, %r22, %r517;
	neg.s32 	%r508, %r65;
$L__BB0_25:
	.pragma "nounroll";
	mul.wide.s32 	%rd154, %r512, 8;
	mul.wide.s32 	%rd155, %r511, 8;
	add.s64 	%rd156, %rd2, %rd155;
	mul.wide.s32 	%rd157, %r510, 8;
	mul.wide.s32 	%rd158, %r509, 8;
	add.s64 	%rd159, %rd1, %rd158;
	add.s32 	%r518, %r518, %r480;
	add.s32 	%r517, %r517, %r483;
	add.s32 	%r520, %r520, %r484;
	add.s32 	%r519, %r519, %r483;
	ld.global.u64 	%rd160, [%rd159];
	cvta.to.global.u64 	%rd161, %rd160;
	add.s64 	%rd162, %rd161, %rd157;
	ld.global.f64 	%fd72, [%rd162];
	add.f64 	%fd111, %fd111, %fd72;
	ld.global.u64 	%rd163, [%rd156];
	cvta.to.global.u64 	%rd164, %rd163;
	add.s64 	%rd165, %rd164, %rd154;
	st.global.f64 	[%rd165], %fd111;
	add.s32 	%r512, %r512, %r484;
	add.s32 	%r511, %r511, %r483;
	add.s32 	%r510, %r510, %r480;
	add.s32 	%r509, %r509, %r483;
	add.s32 	%r508, %r508, 1;
	setp.ne.s32 	%p18, %r508, 0;
	mov.u32 	%r562, %r63;
	@%p18 bra 	$L__BB0_25;
$L__BB0_26:
	setp.ge.s32 	%p19, %r562, %r62;
	@%p19 bra 	$L__BB0_33;
	ld.param.u32 	%r474, [neighborhoodSum3dKernel_param_10];
	mul.lo.s32 	%r116, %r483, %r366;
	mul.lo.s32 	%r117, %r480, %r366;
	add.s32 	%r437, %r366, %r562;
	sub.s32 	%r438, %r474, %r437;
	and.b32  	%r118, %r438, 3;
	setp.eq.s32 	%p20, %r118, 0;
	mov.u32 	%r534, %r562;
	@%p20 bra 	$L__BB0_30;
	add.s32 	%r528, %r484, %r520;
	add.s32 	%r527, %r483, %r519;
	sub.s32 	%r526, %r518, %r117;
	mad.lo.s32 	%r525, %r480, %r22, %r518;
	sub.s32 	%r524, %r517, %r116;
	mad.lo.s32 	%r523, %r483, %r22, %r517;
	neg.s32 	%r522, %r118;
	mov.u32 	%r534, %r562;
$L__BB0_29:
	.pragma "nounroll";
	mul.wide.s32 	%rd166, %r528, 8;
	mul.wide.s32 	%rd167, %r527, 8;
	add.s64 	%rd168, %rd2, %rd167;
	mul.wide.s32 	%rd169, %r526, 8;
	mul.wide.s32 	%rd170, %r525, 8;
	mul.wide.s32 	%rd171, %r524, 8;
	add.s64 	%rd172, %rd1, %rd171;
	mul.wide.s32 	%rd173, %r523, 8;
	add.s64 	%rd174, %rd1, %rd173;
	add.s32 	%r518, %r518, %r480;
	add.s32 	%r517, %r517, %r483;
	add.s32 	%r520, %r520, %r484;
	add.s32 	%r519, %r519, %r483;
	ld.global.u64 	%rd175, [%rd174];
	cvta.to.global.u64 	%rd176, %rd175;
	add.s64 	%rd177, %rd176, %rd170;
	ld.global.f64 	%fd74, [%rd177];
	ld.global.u64 	%rd178, [%rd172];
	cvta.to.global.u64 	%rd179, %rd178;
	add.s64 	%rd180, %rd179, %rd169;
	ld.global.f64 	%fd75, [%rd180];
	sub.f64 	%fd76, %fd74, %fd75;
	add.f64 	%fd111, %fd111, %fd76;
	ld.global.u64 	%rd181, [%rd168];
	cvta.to.global.u64 	%rd182, %rd181;
	add.s64 	%rd183, %rd182, %rd166;
	st.global.f64 	[%rd183], %fd111;
	add.s32 	%r534, %r534, 1;
	add.s32 	%r528, %r528, %r484;
	add.s32 	%r527, %r527, %r483;
	add.s32 	%r526, %r526, %r480;
	add.s32 	%r525, %r525, %r480;
	add.s32 	%r524, %r524, %r483;
	add.s32 	%r523, %r523, %r483;
	add.s32 	%r522, %r522, 1;
	setp.ne.s32 	%p21, %r522, 0;
	@%p21 bra 	$L__BB0_29;
$L__BB0_30:
	ld.param.u32 	%r475, [neighborhoodSum3dKernel_param_10];
	sub.s32 	%r439, %r366, %r475;
	add.s32 	%r440, %r439, %r562;
	setp.gt.u32 	%p22, %r440, -4;
	mov.u32 	%r562, %r62;
	@%p22 bra 	$L__BB0_33;
	shl.b32 	%r441, %r484, 1;
	add.s32 	%r588, %r520, %r441;
	shl.b32 	%r442, %r484, 2;
	mad.lo.s32 	%r587, %r484, 3, %r520;
	add.s32 	%r586, %r520, %r442;
	add.s32 	%r585, %r484, %r520;
	add.s32 	%r583, %r483, %r519;
	sub.s32 	%r443, 1, %r366;
	mad.lo.s32 	%r581, %r480, %r443, %r518;
	sub.s32 	%r444, 2, %r366;
	mad.lo.s32 	%r580, %r480, %r444, %r518;
	sub.s32 	%r445, 3, %r366;
	mad.lo.s32 	%r579, %r480, %r445, %r518;
	sub.s32 	%r578, %r518, %r117;
	add.s32 	%r446, %r366, 2;
	mad.lo.s32 	%r577, %r480, %r446, %r518;
	add.s32 	%r447, %r366, 3;
	mad.lo.s32 	%r576, %r480, %r447, %r518;
	add.s32 	%r448, %r366, 4;
	mad.lo.s32 	%r575, %r480, %r448, %r518;
	mad.lo.s32 	%r574, %r480, %r22, %r518;
	sub.s32 	%r572, %r517, %r116;
	mad.lo.s32 	%r571, %r483, %r22, %r517;
	mul.wide.s32 	%rd202, %r483, 8;
$L__BB0_32:
	add.s32 	%r449, %r520, %r484;
	mul.wide.s32 	%rd184, %r571, 8;
	add.s64 	%rd185, %rd1, %rd184;
	ld.global.u64 	%rd186, [%rd185];
	cvta.to.global.u64 	%rd187, %rd186;
	mul.wide.s32 	%rd188, %r574, 8;
	add.s64 	%rd189, %rd187, %rd188;
	ld.global.f64 	%fd77, [%rd189];
	mul.wide.s32 	%rd190, %r572, 8;
	add.s64 	%rd191, %rd1, %rd190;
	ld.global.u64 	%rd192, [%rd191];
	cvta.to.global.u64 	%rd193, %rd192;
	mul.wide.s32 	%rd194, %r578, 8;
	add.s64 	%rd195, %rd193, %rd194;
	ld.global.f64 	%fd78, [%rd195];
	sub.f64 	%fd79, %fd77, %fd78;
	add.f64 	%fd80, %fd111, %fd79;
	mul.wide.s32 	%rd196, %r583, 8;
	add.s64 	%rd197, %rd2, %rd196;
	ld.global.u64 	%rd198, [%rd197];
	cvta.to.global.u64 	%rd199, %rd198;
	mul.wide.s32 	%rd200, %r585, 8;
	add.s64 	%rd201, %rd199, %rd200;
	st.global.f64 	[%rd201], %fd80;
	add.s32 	%r450, %r449, %r484;
	add.s64 	%rd203, %rd185, %rd202;
	ld.global.u64 	%rd204, [%rd203];
	cvta.to.global.u64 	%rd205, %rd204;
	mul.wide.s32 	%rd206, %r577, 8;
	add.s64 	%rd207, %rd205, %rd206;
	ld.global.f64 	%fd81, [%rd207];
	add.s64 	%rd208, %rd191, %rd202;
	ld.global.u64 	%rd209, [%rd208];
	cvta.to.global.u64 	%rd210, %rd209;
	mul.wide.s32 	%rd211, %r581, 8;
	add.s64 	%rd212, %rd210, %rd211;
	ld.global.f64 	%fd82, [%rd212];
	sub.f64 	%fd83, %fd81, %fd82;
	add.f64 	%fd84, %fd80, %fd83;
	add.s64 	%rd213, %rd197, %rd202;
	ld.global.u64 	%rd214, [%rd213];
	cvta.to.global.u64 	%rd215, %rd214;
	mul.wide.s32 	%rd216, %r588, 8;
	add.s64 	%rd217, %rd215, %rd216;
	st.global.f64 	[%rd217], %fd84;
	add.s32 	%r451, %r450, %r484;
	add.s64 	%rd218, %rd203, %rd202;
	ld.global.u64 	%rd219, [%rd218];
	cvta.to.global.u64 	%rd220, %rd219;
	mul.wide.s32 	%rd221, %r576, 8;
	add.s64 	%rd222, %rd220, %rd221;
	ld.global.f64 	%fd85, [%rd222];
	add.s64 	%rd223, %rd208, %rd202;
	ld.global.u64 	%rd224, [%rd223];
	cvta.to.global.u64 	%rd225, %rd224;
	mul.wide.s32 	%rd226, %r580, 8;
	add.s64 	%rd227, %rd225, %rd226;
	ld.global.f64 	%fd86, [%rd227];
	sub.f64 	%fd87, %fd85, %fd86;
	add.f64 	%fd88, %fd84, %fd87;
	add.s64 	%rd228, %rd213, %rd202;
	ld.global.u64 	%rd229, [%rd228];
	cvta.to.global.u64 	%rd230, %rd229;
	mul.wide.s32 	%rd231, %r587, 8;
	add.s64 	%rd232, %rd230, %rd231;
	st.global.f64 	[%rd232], %fd88;
	add.s32 	%r520, %r451, %r484;
	add.s64 	%rd233, %rd218, %rd202;
	ld.global.u64 	%rd234, [%rd233];
	cvta.to.global.u64 	%rd235, %rd234;
	mul.wide.s32 	%rd236, %r575, 8;
	add.s64 	%rd237, %rd235, %rd236;
	ld.global.f64 	%fd89, [%rd237];
	add.s64 	%rd238, %rd223, %rd202;
	ld.global.u64 	%rd239, [%rd238];
	cvta.to.global.u64 	%rd240, %rd239;
	mul.wide.s32 	%rd241, %r579, 8;
	add.s64 	%rd242, %rd240, %rd241;
	ld.global.f64 	%fd90, [%rd242];
	sub.f64 	%fd91, %fd89, %fd90;
	add.f64 	%fd111, %fd88, %fd91;
	add.s64 	%rd243, %rd228, %rd202;
	ld.global.u64 	%rd244, [%rd243];
	cvta.to.global.u64 	%rd245, %rd244;
	mul.wide.s32 	%rd246, %r586, 8;
	add.s64 	%rd247, %rd245, %rd246;
	st.global.f64 	[%rd247], %fd111;
	add.s32 	%r534, %r534, 4;
	shl.b32 	%r452, %r484, 2;
	add.s32 	%r588, %r588, %r452;
	add.s32 	%r587, %r587, %r452;
	add.s32 	%r586, %r586, %r452;
	add.s32 	%r585, %r585, %r452;
	shl.b32 	%r453, %r483, 2;
	add.s32 	%r519, %r519, %r453;
	add.s32 	%r583, %r583, %r453;
	shl.b32 	%r454, %r480, 2;
	add.s32 	%r518, %r518, %r454;
	add.s32 	%r581, %r581, %r454;
	add.s32 	%r580, %r580, %r454;
	add.s32 	%r579, %r579, %r454;
	add.s32 	%r578, %r578, %r454;
	add.s32 	%r577, %r577, %r454;
	add.s32 	%r576, %r576, %r454;
	add.s32 	%r575, %r575, %r454;
	add.s32 	%r574, %r574, %r454;
	add.s32 	%r517, %r517, %r453;
	add.s32 	%r572, %r572, %r453;
	add.s32 	%r571, %r571, %r453;
	setp.lt.s32 	%p23, %r534, %r62;
	mov.u32 	%r562, %r62;
	@%p23 bra 	$L__BB0_32;
$L__BB0_33:
	setp.ge.s32 	%p24, %r562, %r23;
	@%p24 bra 	$L__BB0_40;
	sub.s32 	%r456, %r23, %r562;
	and.b32  	%r209, %r456, 3;
	setp.eq.s32 	%p25, %r209, 0;
	mov.u32 	%r566, %r562;
	@%p25 bra 	$L__BB0_37;
	add.s32 	%r565, %r484, %r520;
	add.s32 	%r564, %r483, %r519;
	neg.s32 	%r563, %r209;
	add.s32 	%r566, %r562, %r209;
	mad.lo.s32 	%r520, %r484, %r209, %r520;
	mad.lo.s32 	%r519, %r483, %r209, %r519;
$L__BB0_36:
	.pragma "nounroll";
	mul.wide.s32 	%rd248, %r565, 8;
	mul.wide.s32 	%rd249, %r564, 8;
	add.s64 	%rd250, %rd2, %rd249;
	ld.global.u64 	%rd251, [%rd250];
	cvta.to.global.u64 	%rd252, %rd251;
	add.s64 	%rd253, %rd252, %rd248;
	st.global.f64 	[%rd253], %fd111;
	add.s32 	%r565, %r565, %r484;
	add.s32 	%r564, %r564, %r483;
	add.s32 	%r563, %r563, 1;
	setp.ne.s32 	%p26, %r563, 0;
	@%p26 bra 	$L__BB0_36;
$L__BB0_37:
	sub.s32 	%r457, %r562, %r23;
	setp.gt.u32 	%p27, %r457, -4;
	mov.u32 	%r562, %r23;
	@%p27 bra 	$L__BB0_40;
	sub.s32 	%r615, %r566, %r23;
	shl.b32 	%r458, %r484, 1;
	add.s32 	%r614, %r520, %r458;
	shl.b32 	%r229, %r484, 2;
	mad.lo.s32 	%r613, %r484, 3, %r520;
	add.s32 	%r612, %r520, %r229;
	add.s32 	%r611, %r484, %r520;
	shl.b32 	%r233, %r483, 2;
	add.s32 	%r609, %r483, %r519;
	mul.wide.s32 	%rd260, %r483, 8;
$L__BB0_39:
	add.s32 	%r459, %r520, %r484;
	mul.wide.s32 	%rd254, %r609, 8;
	add.s64 	%rd255, %rd2, %rd254;
	ld.global.u64 	%rd256, [%rd255];
	cvta.to.global.u64 	%rd257, %rd256;
	mul.wide.s32 	%rd258, %r611, 8;
	add.s64 	%rd259, %rd257, %rd258;
	st.global.f64 	[%rd259], %fd111;
	add.s32 	%r460, %r459, %r484;
	add.s64 	%rd261, %rd255, %rd260;
	ld.global.u64 	%rd262, [%rd261];
	cvta.to.global.u64 	%rd263, %rd262;
	mul.wide.s32 	%rd264, %r614, 8;
	add.s64 	%rd265, %rd263, %rd264;
	st.global.f64 	[%rd265], %fd111;
	add.s32 	%r461, %r460, %r484;
	add.s64 	%rd266, %rd261, %rd260;
	ld.global.u64 	%rd267, [%rd266];
	cvta.to.global.u64 	%rd268, %rd267;
	mul.wide.s32 	%rd269, %r613, 8;
	add.s64 	%rd270, %rd268, %rd269;
	st.global.f64 	[%rd270], %fd111;
	add.s32 	%r520, %r461, %r484;
	add.s64 	%rd271, %rd266, %rd260;
	ld.global.u64 	%rd272, [%rd271];
	cvta.to.global.u64 	%rd273, %rd272;
	mul.wide.s32 	%rd274, %r612, 8;
	add.s64 	%rd275, %rd273, %rd274;
	st.global.f64 	[%rd275], %fd111;
	add.s32 	%r615, %r615, 4;
	add.s32 	%r614, %r614, %r229;
	add.s32 	%r613, %r613, %r229;
	add.s32 	%r612, %r612, %r229;
	add.s32 	%r611, %r611, %r229;
	add.s32 	%r519, %r519, %r233;
	add.s32 	%r609, %r609, %r233;
	setp.eq.s32 	%p28, %r615, 0;
	mov.u32 	%r562, %r23;
	@%p28 bra 	$L__BB0_40;
	bra.uni 	$L__BB0_39;
$L__BB0_40:
	ld.param.u32 	%r476, [neighborhoodSum3dKernel_param_10];
	setp.ge.s32 	%p29, %r562, %r476;
	@%p29 bra 	$L__BB0_47;
	ld.param.u32 	%r477, [neighborhoodSum3dKernel_param_10];
	sub.s32 	%r462, %r477, %r562;
	and.b32  	%r278, %r462, 3;
	setp.eq.s32 	%p30, %r278, 0;
	mov.u32 	%r604, %r562;
	@%p30 bra 	$L__BB0_44;
	add.s32 	%r598, %r484, %r520;
	add.s32 	%r597, %r483, %r519;
	mul.lo.s32 	%r463, %r480, %r366;
	sub.s32 	%r596, %r518, %r463;
	mul.lo.s32 	%r464, %r483, %r366;
	sub.s32 	%r595, %r517, %r464;
	neg.s32 	%r594, %r278;
	mov.u32 	%r604, %r562;
$L__BB0_43:
	.pragma "nounroll";
	mul.wide.s32 	%rd276, %r598, 8;
	mul.wide.s32 	%rd277, %r597, 8;
	add.s64 	%rd278, %rd2, %rd277;
	mul.wide.s32 	%rd279, %r596, 8;
	mul.wide.s32 	%rd280, %r595, 8;
	add.s64 	%rd281, %rd1, %rd280;
	add.s32 	%r518, %r518, %r480;
	add.s32 	%r517, %r517, %r483;
	add.s32 	%r520, %r520, %r484;
	add.s32 	%r519, %r519, %r483;
	ld.global.u64 	%rd282, [%rd281];
	cvta.to.global.u64 	%rd283, %rd282;
	add.s64 	%rd284, %rd283, %rd279;
	ld.global.f64 	%fd92, [%rd284];
	sub.f64 	%fd111, %fd111, %fd92;
	ld.global.u64 	%rd285, [%rd278];
	cvta.to.global.u64 	%rd286, %rd285;
	add.s64 	%rd287, %rd286, %rd276;
	st.global.f64 	[%rd287], %fd111;
	add.s32 	%r604, %r604, 1;
	add.s32 	%r598, %r598, %r484;
	add.s32 	%r597, %r597, %r483;
	add.s32 	%r596, %r596, %r480;
	add.s32 	%r595, %r595, %r483;
	add.s32 	%r594, %r594, 1;
	setp.ne.s32 	%p31, %r594, 0;
	@%p31 bra 	$L__BB0_43;
$L__BB0_44:
	ld.param.u32 	%r478, [neighborhoodSum3dKernel_param_10];
	sub.s32 	%r465, %r562, %r478;
	setp.gt.u32 	%p32, %r465, -4;
	@%p32 bra 	$L__BB0_47;
	ld.param.u32 	%r479, [neighborhoodSum3dKernel_param_10];
	sub.s32 	%r627, %r604, %r479;
	shl.b32 	%r466, %r484, 1;
	add.s32 	%r626, %r520, %r466;
	shl.b32 	%r311, %r484, 2;
	mad.lo.s32 	%r625, %r484, 3, %r520;
	add.s32 	%r624, %r520, %r311;
	add.s32 	%r623, %r484, %r520;
	add.s32 	%r622, %r483, %r519;
	shl.b32 	%r316, %r483, 2;
	sub.s32 	%r467, 1, %r366;
	mad.lo.s32 	%r621, %r480, %r467, %r518;
	shl.b32 	%r318, %r480, 2;
	sub.s32 	%r468, 2, %r366;
	mad.lo.s32 	%r620, %r480, %r468, %r518;
	sub.s32 	%r469, 3, %r366;
	mad.lo.s32 	%r619, %r480, %r469, %r518;
	mul.lo.s32 	%r470, %r480, %r366;
	sub.s32 	%r618, %r518, %r470;
	mul.lo.s32 	%r471, %r483, %r366;
	sub.s32 	%r617, %r517, %r471;
	mul.wide.s32 	%rd300, %r483, 8;
$L__BB0_46:
	mul.wide.s32 	%rd288, %r617, 8;
	add.s64 	%rd289, %rd1, %rd288;
	ld.global.u64 	%rd290, [%rd289];
	cvta.to.global.u64 	%rd291, %rd290;
	mul.wide.s32 	%rd292, %r618, 8;
	add.s64 	%rd293, %rd291, %rd292;
	ld.global.f64 	%fd93, [%rd293];
	sub.f64 	%fd94, %fd111, %fd93;
	mul.wide.s32 	%rd294, %r622, 8;
	add.s64 	%rd295, %rd2, %rd294;
	ld.global.u64 	%rd296, [%rd295];
	cvta.to.global.u64 	%rd297, %rd296;
	mul.wide.s32 	%rd298, %r623, 8;
	add.s64 	%rd299, %rd297, %rd298;
	st.global.f64 	[%rd299], %fd94;
	add.s64 	%rd301, %rd289, %rd300;
	ld.global.u64 	%rd302, [%rd301];
	cvta.to.global.u64 	%rd303, %rd302;
	mul.wide.s32 	%rd304, %r621, 8;
	add.s64 	%rd305, %rd303, %rd304;
	ld.global.f64 	%fd95, [%rd305];
	sub.f64 	%fd96, %fd94, %fd95;
	add.s64 	%rd306, %rd295, %rd300;
	ld.global.u64 	%rd307, [%rd306];
	cvta.to.global.u64 	%rd308, %rd307;
	mul.wide.s32 	%rd309, %r626, 8;
	add.s64 	%rd310, %rd308, %rd309;
	st.global.f64 	[%rd310], %fd96;
	add.s64 	%rd311, %rd301, %rd300;
	ld.global.u64 	%rd312, [%rd311];
	cvta.to.global.u64 	%rd313, %rd312;
	mul.wide.s32 	%rd314, %r620, 8;
	add.s64 	%rd315, %rd313, %rd314;
	ld.global.f64 	%fd97, [%rd315];
	sub.f64 	%fd98, %fd96, %fd97;
	add.s64 	%rd316, %rd306, %rd300;
	ld.global.u64 	%rd317, [%rd316];
	cvta.to.global.u64 	%rd318, %rd317;
	mul.wide.s32 	%rd319, %r625, 8;
	add.s64 	%rd320, %rd318, %rd319;
	st.global.f64 	[%rd320], %fd98;
	add.s64 	%rd321, %rd311, %rd300;
	ld.global.u64 	%rd322, [%rd321];
	cvta.to.global.u64 	%rd323, %rd322;
	mul.wide.s32 	%rd324, %r619, 8;
	add.s64 	%rd325, %rd323, %rd324;
	ld.global.f64 	%fd99, [%rd325];
	sub.f64 	%fd111, %fd98, %fd99;
	add.s64 	%rd326, %rd316, %rd300;
	ld.global.u64 	%rd327, [%rd326];
	cvta.to.global.u64 	%rd328, %rd327;
	mul.wide.s32 	%rd329, %r624, 8;
	add.s64 	%rd330, %rd328, %rd329;
	st.global.f64 	[%rd330], %fd111;
	add.s32 	%r627, %r627, 4;
	add.s32 	%r626, %r626, %r311;
	add.s32 	%r625, %r625, %r311;
	add.s32 	%r624, %r624, %r311;
	add.s32 	%r623, %r623, %r311;
	add.s32 	%r622, %r622, %r316;
	add.s32 	%r621, %r621, %r318;
	add.s32 	%r620, %r620, %r318;
	add.s32 	%r619, %r619, %r318;
	add.s32 	%r618, %r618, %r318;
	add.s32 	%r617, %r617, %r316;
	setp.ne.s32 	%p33, %r627, 0;
	@%p33 bra 	$L__BB0_46;
$L__BB0_47:
	ret;

}


// ===== COMPILED SASS (sm_100) =====

	.target	sm_100

	.elftype	@"ET_EXEC"


//--------------------- .note.nv.tkinfo           --------------------------
	.section	.note.nv.tkinfo,"",@"SHT_NOTE"
	.sectionflags	@"SHF_NOTE_NV_TKINFO"
	.tkinfo
        /*0018*/ 	.word	0x00000002
        /*0030*/ 	.string	""
        /*0030*/ 	.string	"ptxas"
        /*0030*/ 	.string	"Cuda compilation tools, release 13.0, V13.0.88"
        /*0030*/ 	.string	"Build cuda_13.0.r13.0/compiler.36424714_0"
        /*0030*/ 	.string	"-arch sm_100 -m 64 "



//--------------------- .note.nv.cuinfo           --------------------------
	.section	.note.nv.cuinfo,"",@"SHT_NOTE"
	.sectionflags	@"SHF_NOTE_NV_CUINFO"
        /*0018*/ 	.short	0x0002
        /*001a*/ 	.short	0x0064
        /*001c*/ 	.short	0x0082
	.zero		2


//--------------------- .nv.info                  --------------------------
	.section	.nv.info,"",@"SHT_CUDA_INFO"
	.align	4


	//----- nvinfo : EIATTR_REGCOUNT
	.align		4
        /*0000*/ 	.byte	0x04, 0x2f
        /*0002*/ 	.short	(.L_1 - .L_0)
	.align		4
.L_0:
        /*0004*/ 	.word	index@(neighborhoodSum3dKernel)
        /*0008*/ 	.word	0x00000030


	//----- nvinfo : EIATTR_FRAME_SIZE
	.align		4
.L_1:
        /*000c*/ 	.byte	0x04, 0x11
        /*000e*/ 	.short	(.L_3 - .L_2)
	.align		4
.L_2:
        /*0010*/ 	.word	index@(neighborhoodSum3dKernel)
        /*0014*/ 	.word	0x00000000


	//----- nvinfo : EIATTR_MIN_STACK_SIZE
	.align		4
.L_3:
        /*0018*/ 	.byte	0x04, 0x12
        /*001a*/ 	.short	(.L_5 - .L_4)
	.align		4
.L_4:
        /*001c*/ 	.word	index@(neighborhoodSum3dKernel)
        /*0020*/ 	.word	0x00000000
.L_5:


//--------------------- .nv.compat                --------------------------
	.section	.nv.compat,"",@"SHT_CUDA_COMPAT_INFO"
	.align	4
        /*0000*/ 	.byte	0x02, 0x09, 0x00, 0x00, 0x02, 0x02, 0x01, 0x00, 0x02, 0x05, 0x05, 0x00, 0x03, 0x07, 0x01, 0x01
        /*0010*/ 	.byte	0x02, 0x03, 0x00, 0x00, 0x02, 0x06, 0x01, 0x00, 0x04, 0x0b, 0x08, 0x00, 0x01, 0x00, 0x00, 0x00
        /*0020*/ 	.byte	0x00, 0x00, 0x00, 0x00


//--------------------- .nv.info.neighborhoodSum3dKernel --------------------------
	.section	.nv.info.neighborhoodSum3dKernel,"",@"SHT_CUDA_INFO"
	.sectionflags	@""
	.align	4


	//----- nvinfo : EIATTR_CUDA_API_VERSION
	.align		4
        /*0000*/ 	.byte	0x04, 0x37
        /*0002*/ 	.short	(.L_7 - .L_6)
.L_6:
        /*0004*/ 	.word	0x00000082


	//----- nvinfo : EIATTR_KPARAM_INFO
	.align		4
.L_7:
        /*0008*/ 	.byte	0x04, 0x17
        /*000a*/ 	.short	(.L_9 - .L_8)
.L_8:
        /*000c*/ 	.word	0x00000000
        /*0010*/ 	.short	0x000c
        /*0012*/ 	.short	0x0048
        /*0014*/ 	.byte	0x00, 0xf0, 0x11, 0x00


	//----- nvinfo : EIATTR_KPARAM_INFO
	.align		4
.L_9:
        /*0018*/ 	.byte	0x04, 0x17
        /*001a*/ 	.short	(.L_11 - .L_10)
.L_10:
        /*001c*/ 	.word	0x00000000
        /*0020*/ 	.short	0x000b
        /*0022*/ 	.short	0x0044
        /*0024*/ 	.byte	0x00, 0xf0, 0x11, 0x00


	//----- nvinfo : EIATTR_KPARAM_INFO
	.align		4
.L_11:
        /*0028*/ 	.byte	0x04, 0x17
        /*002a*/ 	.short	(.L_13 - .L_12)
.L_12:
        /*002c*/ 	.word	0x00000000
        /*0030*/ 	.short	0x000a
        /*0032*/ 	.short	0x0040
        /*0034*/ 	.byte	0x00, 0xf0, 0x11, 0x00


	//----- nvinfo : EIATTR_KPARAM_INFO
	.align		4
.L_13:
        /*0038*/ 	.byte	0x04, 0x17
        /*003a*/ 	.short	(.L_15 - .L_14)
.L_14:
        /*003c*/ 	.word	0x00000000
        /*0040*/ 	.short	0x0009
        /*0042*/ 	.short	0x0038
        /*0044*/ 	.byte	0x00, 0xf5, 0x21, 0x00


	//----- nvinfo : EIATTR_KPARAM_INFO
	.align		4
.L_15:
        /*0048*/ 	.byte	0x04, 0x17
        /*004a*/ 	.short	(.L_17 - .L_16)
.L_16:
        /*004c*/ 	.word	0x00000000
        /*0050*/ 	.short	0x0008
        /*0052*/ 	.short	0x0034
        /*0054*/ 	.byte	0x00, 0xf0, 0x11, 0x00


	//----- nvinfo : EIATTR_KPARAM_INFO
	.align		4
.L_17:
        /*0058*/ 	.byte	0x04, 0x17
        /*005a*/ 	.short	(.L_19 - .L_18)
.L_18:
        /*005c*/ 	.word	0x00000000
        /*0060*/ 	.short	0x0007
        /*0062*/ 	.short	0x0030
        /*0064*/ 	.byte	0x00, 0xf0, 0x11, 0x00


	//----- nvinfo : EIATTR_KPARAM_INFO
	.align		4
.L_19:
        /*0068*/ 	.byte	0x04, 0x17
        /*006a*/ 	.short	(.L_21 - .L_20)
.L_20:
        /*006c*/ 	.word	0x00000000
        /*0070*/ 	.short	0x0006
        /*0072*/ 	.short	0x0028
        /*0074*/ 	.byte	0x00, 0xf5, 0x21, 0x00


	//----- nvinfo : EIATTR_KPARAM_INFO
	.align		4
.L_21:
        /*0078*/ 	.byte	0x04, 0x17
        /*007a*/ 	.short	(.L_23 - .L_22)
.L_22:
        /*007c*/ 	.word	0x00000000
        /*0080*/ 	.short	0x0005
        /*0082*/ 	.short	0x0020
        /*0084*/ 	.byte	0x00, 0xf5, 0x21, 0x00


	//----- nvinfo : EIATTR_KPARAM_INFO
	.align		4
.L_23:
        /*0088*/ 	.byte	0x04, 0x17
        /*008a*/ 	.short	(.L_25 - .L_24)
.L_24:
        /*008c*/ 	.word	0x00000000
        /*0090*/ 	.short	0x0004
        /*0092*/ 	.short	0x001c
        /*0094*/ 	.byte	0x00, 0xf0, 0x11, 0x00


	//----- nvinfo : EIATTR_KPARAM_INFO
	.align		4
.L_25:
        /*0098*/ 	.byte	0x04, 0x17
        /*009a*/ 	.short	(.L_27 - .L_26)
.L_26:
        /*009c*/ 	.word	0x00000000
        /*00a0*/ 	.short	0x0003
        /*00a2*/ 	.short	0x0018
        /*00a4*/ 	.byte	0x00, 0xf0, 0x11, 0x00


	//----- nvinfo : EIATTR_KPARAM_INFO
	.align		4
.L_27:
        /*00a8*/ 	.byte	0x04, 0x17
        /*00aa*/ 	.short	(.L_29 - .L_28)
.L_28:
        /*00ac*/ 	.word	0x00000000
        /*00b0*/ 	.short	0x0002
        /*00b2*/ 	.short	0x0010
        /*00b4*/ 	.byte	0x00, 0xf5, 0x21, 0x00


	//----- nvinfo : EIATTR_KPARAM_INFO
	.align		4
.L_29:
        /*00b8*/ 	.byte	0x04, 0x17
        /*00ba*/ 	.short	(.L_31 - .L_30)
.L_30:
        /*00bc*/ 	.word	0x00000000
        /*00c0*/ 	.short	0x0001
        /*00c2*/ 	.short	0x0008
        /*00c4*/ 	.byte	0x00, 0xf5, 0x21, 0x00


	//----- nvinfo : EIATTR_KPARAM_INFO
	.align		4
.L_31:
        /*00c8*/ 	.byte	0x04, 0x17
        /*00ca*/ 	.short	(.L_33 - .L_32)
.L_32:
        /*00cc*/ 	.word	0x00000000
        /*00d0*/ 	.short	0x0000
        /*00d2*/ 	.short	0x0000
        /*00d4*/ 	.byte	0x00, 0xf0, 0x11, 0x00


	//----- nvinfo : EIATTR_SPARSE_MMA_MASK
	.align		4
.L_33:
        /*00d8*/ 	.byte	0x03, 0x50
        /*00da*/ 	.short	0x0000


	//----- nvinfo : EIATTR_MAXREG_COUNT
	.align		4
        /*00dc*/ 	.byte	0x03, 0x1b
        /*00de*/ 	.short	0x00ff


	//----- nvinfo : EIATTR_MERCURY_ISA_VERSION
	.align		4
        /*00e0*/ 	.byte	0x03, 0x5f
        /*00e2*/ 	.short	0x0101


	//----- nvinfo : EIATTR_VRC_CTA_INIT_COUNT
	.align		4
        /*00e4*/ 	.byte	0x02, 0x4a
	.zero		1
	.zero		1


	//----- nvinfo : EIATTR_EXIT_INSTR_OFFSETS
	.align		4
        /*00e8*/ 	.byte	0x04, 0x1c
        /*00ea*/ 	.short	(.L_35 - .L_34)


	//   ....[0]....
.L_34:
        /*00ec*/ 	.word	0x00000070


	//   ....[1]....
        /*00f0*/ 	.word	0x00002ce0


	//   ....[2]....
        /*00f4*/ 	.word	0x00002f40


	//   ....[3]....
        /*00f8*/ 	.word	0x00003380


	//----- nvinfo : EIATTR_INDIRECT_BRANCH_TARGETS
	.align		4
.L_35:
        /*00fc*/ 	.byte	0x04, 0x34
        /*00fe*/ 	.short	(.L_37 - .L_36)


	//   ....[0]....
.L_36:
        /*0100*/ 	.word	.L_x_21@srel
        /*0104*/ 	.short	0x0
        /*0106*/ 	.short	0x0
        /*0108*/ 	.word	0x3
        /*010c*/ 	.word	.L_x_22@srel
        /*0110*/ 	.word	.L_x_23@srel
        /*0114*/ 	.word	.L_x_24@srel


	//----- nvinfo : EIATTR_CBANK_PARAM_SIZE
	.align		4
.L_37:
        /*0118*/ 	.byte	0x03, 0x19
        /*011a*/ 	.short	0x004c


	//----- nvinfo : EIATTR_PARAM_CBANK
	.align		4
        /*011c*/ 	.byte	0x04, 0x0a
        /*011e*/ 	.short	(.L_39 - .L_38)
	.align		4
.L_38:
        /*0120*/ 	.word	index@(.nv.constant0.neighborhoodSum3dKernel)
        /*0124*/ 	.short	0x0380
        /*0126*/ 	.short	0x004c


	//----- nvinfo : EIATTR_SW_WAR
	.align		4
.L_39:
        /*0128*/ 	.byte	0x04, 0x36
        /*012a*/ 	.short	(.L_41 - .L_40)
.L_40:
        /*012c*/ 	.word	0x00000008
.L_41:


//--------------------- .nv.callgraph             --------------------------
	.section	.nv.callgraph,"",@"SHT_CUDA_CALLGRAPH"
	.align	4
	.sectionentsize	8
	.align		4
        /*0000*/ 	.word	0x00000000
	.align		4
        /*0004*/ 	.word	0xffffffff
	.align		4
        /*0008*/ 	.word	0x00000000
	.align		4
        /*000c*/ 	.word	0xfffffffe
	.align		4
        /*0010*/ 	.word	0x00000000
	.align		4
        /*0014*/ 	.word	0xfffffffd
	.align		4
        /*0018*/ 	.word	0x00000000
	.align		4
        /*001c*/ 	.word	0xfffffffc


//--------------------- .nv.constant2.neighborhoodSum3dKernel --------------------------
	.section	.nv.constant2.neighborhoodSum3dKernel,"a",@progbits
	.sectionflags	@""
	.align	4
.nv.constant2.neighborhoodSum3dKernel:
        /*0000*/ 	.byte	0xd0, 0x05, 0x00, 0x00, 0xa0, 0x0a, 0x00, 0x00, 0x00, 0x01, 0x00, 0x00


//--------------------- .text.neighborhoodSum3dKernel --------------------------
	.section	.text.neighborhoodSum3dKernel,"ax",@progbits
	.align	128
        .global         neighborhoodSum3dKernel
        .type           neighborhoodSum3dKernel,@function
        .size           neighborhoodSum3dKernel,(.L_x_25 - neighborhoodSum3dKernel)
        .other          neighborhoodSum3dKernel,@"STO_CUDA_ENTRY STV_DEFAULT"
neighborhoodSum3dKernel:
.text.neighborhoodSum3dKernel:
[----:B------:R-:W-:Y:S01]  /*0000*/  LDC R1, c[0x0][0x37c] ;  /* 0x0000df00ff017b82 */ /* 0x000fe20000000800 */
[----:B------:R-:W0:Y:S07]  /*0010*/  S2R R0, SR_TID.X ;  /* 0x0000000000007919 */ /* 0x000e2e0000002100 */
[----:B------:R-:W0:Y:S01]  /*0020*/  S2UR UR4, SR_CTAID.X ;  /* 0x00000000000479c3 */ /* 0x000e220000002500 */
[----:B------:R-:W1:Y:S07]  /*0030*/  LDCU UR5, c[0x0][0x380] ;  /* 0x00007000ff0577ac */ /* 0x000e6e0008000800 */
[----:B------:R-:W0:Y:S02]  /*0040*/  LDC R5, c[0x0][0x360] ;  /* 0x0000d800ff057b82 */ /* 0x000e240000000800 */
[----:B0-----:R-:W-:-:S05]  /*0050*/  IMAD R5, R5, UR4, R0 ;  /* 0x0000000405057c24 */ /* 0x001fca000f8e0200 */
[----:B-1----:R-:W-:-:S13]  /*0060*/  ISETP.GE.AND P0, PT, R5, UR5, PT ;  /* 0x0000000505007c0c */ /* 0x002fda000bf06270 */
[----:B------:R-:W-:Y:S05]  /*0070*/  @P0 EXIT ;  /* 0x000000000000094d */ /* 0x000fea0003800000 */
[----:B------:R-:W0:Y:S01]  /*0080*/  LDC R4, c[0x0][0x3c8] ;  /* 0x0000f200ff047b82 */ /* 0x000e220000000800 */
[----:B------:R-:W-:Y:S01]  /*0090*/  MOV R3, 0xffffffff ;  /* 0xffffffff00037802 */ /* 0x000fe20000000f00 */
[----:B------:R-:W1:Y:S03]  /*00a0*/  LDCU.64 UR4, c[0x0][0x358] ;  /* 0x00006b00ff0477ac */ /* 0x000e660008000a00 */
[----:B0-----:R-:W-:-:S04]  /*00b0*/  VIADDMNMX.U32 R0, R4, R3, 0x2, PT ;  /* 0x0000000204007446 */ /* 0x001fc80003800003 */
[----:B------:R-:W-:-:S04]  /*00c0*/  SHF.L.U32 R0, R0, 0x2, RZ ;  /* 0x0000000200007819 */ /* 0x000fc800000006ff */
[----:B------:R-:W0:Y:S02]  /*00d0*/  LDC R2, c[0x2][R0] ;  /* 0x0080000000027b82 */ /* 0x000e240000000800 */
[----:B0-----:R-:W-:-:S04]  /*00e0*/  SHF.R.S32.HI R3, RZ, 0x1f, R2 ;  /* 0x0000001fff037819 */ /* 0x001fc80000011402 */
.L_x_21:
[----:B-1----:R-:W-:Y:S05]  /*00f0*/  BRX R2 -0x100                                  (*"BRANCH_TARGETS .L_x_22,.L_x_23,.L_x_24"*) ;  /* 0xfffffffc02c07949 */ /* 0x002fea000383ffff */
.L_x_24:
[----:B------:R-:W-:-:S13]  /*0100*/  ISETP.NE.AND P0, PT, R4, RZ, PT ;  /* 0x000000ff0400720c */ /* 0x000fda0003f05270 */
[----:B------:R-:W-:Y:S05]  /*0110*/  @P0 BRA `(.L_x_0) ;  /* 0x0000000c008c0947 */ /* 0x000fea0003800000 */
[----:B------:R-:W0:Y:S01]  /*0120*/  LDC.64 R2, c[0x0][0x3b8] ;  /* 0x0000ee00ff027b82 */ /* 0x000e220000000a00 */
[----:B------:R-:W1:Y:S01]  /*0130*/  LDCU.64 UR8, c[0x0][0x3b0] ;  /* 0x00007600ff0877ac */ /* 0x000e620008000a00 */
[----:B------:R-:W2:Y:S01]  /*0140*/  LDCU.64 UR6, c[0x0][0x398] ;  /* 0x00007300ff0677ac */ /* 0x000ea20008000a00 */
[----:B0-----:R-:W3:Y:S04]  /*0150*/  LDG.E R4, desc[UR4][R2.64] ;  /* 0x0000000402047981 */ /* 0x001ee8000c1e1900 */
[----:B------:R0:W4:Y:S02]  /*0160*/  LDG.E R0, desc[UR4][R2.64+0x8] ;  /* 0x0000080402007981 */ /* 0x000124000c1e1900 */
[----:B0-----:R-:W-:Y:S02]  /*0170*/  IABS R2, R5 ;  /* 0x0000000500027213 */ /* 0x001fe40000000000 */
[----:B---3--:R-:W-:-:S04]  /*0180*/  IABS R9, R4 ;  /* 0x0000000400097213 */ /* 0x008fc80000000000 */
[----:B------:R-:W0:Y:S01]  /*0190*/  I2F.RP R8, R9 ;  /* 0x0000000900087306 */ /* 0x000e220000209400 */
[----:B----4-:R-:W-:-:S07]  /*01a0*/  IABS R11, R0 ;  /* 0x00000000000b7213 */ /* 0x010fce0000000000 */
[----:B0-----:R-:W0:Y:S02]  /*01b0*/  MUFU.RCP R8, R8 ;  /* 0x0000000800087308 */ /* 0x001e240000001000 */
[----:B0-----:R-:W-:-:S06]  /*01c0*/  VIADD R6, R8, 0xffffffe ;  /* 0x0ffffffe08067836 */ /* 0x001fcc0000000000 */
[----:B------:R0:W3:Y:S02]  /*01d0*/  F2I.FTZ.U32.TRUNC.NTZ R7, R6 ;  /* 0x0000000600077305 */ /* 0x0000e4000021f000 */
[----:B0-----:R-:W-:Y:S01]  /*01e0*/  IMAD.MOV.U32 R6, RZ, RZ, RZ ;  /* 0x000000ffff067224 */ /* 0x001fe200078e00ff */
[----:B---3--:R-:W-:-:S05]  /*01f0*/  IADD3 R10, PT, PT, RZ, -R7, RZ ;  /* 0x80000007ff0a7210 */ /* 0x008fca0007ffe0ff */
[----:B------:R-:W-:Y:S01]  /*0200*/  IMAD R3, R10, R9, RZ ;  /* 0x000000090a037224 */ /* 0x000fe200078e02ff */
[----:B------:R-:W-:Y:S02]  /*0210*/  MOV R10, R11 ;  /* 0x0000000b000a7202 */ /* 0x000fe40000000f00 */
[----:B------:R-:W-:Y:S01]  /*0220*/  IABS R11, R4 ;  /* 0x00000004000b7213 */ /* 0x000fe20000000000 */
[----:B------:R-:W-:Y:S01]  /*0230*/  IMAD.HI.U32 R7, R7, R3, R6 ;  /* 0x0000000307077227 */ /* 0x000fe200078e0006 */
[----:B------:R-:W0:Y:S02]  /*0240*/  I2F.RP R8, R10 ;  /* 0x0000000a00087306 */ /* 0x000e240000209400 */
[----:B------:R-:W-:-:S03]  /*0250*/  IADD3 R3, PT, PT, RZ, -R11, RZ ;  /* 0x8000000bff037210 */ /* 0x000fc60007ffe0ff */
[----:B------:R-:W-:-:S04]  /*0260*/  IMAD.HI.U32 R7, R7, R2, RZ ;  /* 0x0000000207077227 */ /* 0x000fc800078e00ff */
[----:B------:R-:W-:-:S05]  /*0270*/  IMAD R2, R7, R3, R2 ;  /* 0x0000000307027224 */ /* 0x000fca00078e0202 */
[----:B------:R-:W-:Y:S01]  /*0280*/  ISETP.GT.U32.AND P2, PT, R9, R2, PT ;  /* 0x000000020900720c */ /* 0x000fe20003f44070 */
[----:B0-----:R-:W0:-:S12]  /*0290*/  MUFU.RCP R8, R8 ;  /* 0x0000000800087308 */ /* 0x001e180000001000 */
[-C--:B------:R-:W-:Y:S02]  /*02a0*/  @!P2 IADD3 R2, PT, PT, R2, -R9.reuse, RZ ;  /* 0x800000090202a210 */ /* 0x080fe40007ffe0ff */
[----:B------:R-:W-:Y:S02]  /*02b0*/  @!P2 IADD3 R7, PT, PT, R7, 0x1, RZ ;  /* 0x000000010707a810 */ /* 0x000fe40007ffe0ff */
[----:B------:R-:W-:Y:S01]  /*02c0*/  ISETP.GE.U32.AND P0, PT, R2, R9, PT ;  /* 0x000000090200720c */ /* 0x000fe20003f06070 */
[----:B0-----:R-:W-:Y:S01]  /*02d0*/  VIADD R3, R8, 0xffffffe ;  /* 0x0ffffffe08037836 */ /* 0x001fe20000000000 */
[----:B------:R-:W-:Y:S02]  /*02e0*/  LOP3.LUT R2, R5, R4, RZ, 0x3c, !PT ;  /* 0x0000000405027212 */ /* 0x000fe400078e3cff */
[----:B------:R-:W-:Y:S02]  /*02f0*/  ISETP.NE.AND P2, PT, R4, RZ, PT ;  /* 0x000000ff0400720c */ /* 0x000fe40003f45270 */
[----:B------:R-:W-:Y:S01]  /*0300*/  ISETP.GE.AND P1, PT, R2, RZ, PT ;  /* 0x000000ff0200720c */ /* 0x000fe20003f26270 */
[----:B------:R-:W0:Y:S01]  /*0310*/  F2I.FTZ.U32.TRUNC.NTZ R3, R3 ;  /* 0x0000000300037305 */ /* 0x000e22000021f000 */
[----:B------:R-:W-:-:S05]  /*0320*/  IABS R2, R0 ;  /* 0x0000000000027213 */ /* 0x000fca0000000000 */
[----:B------:R-:W-:Y:S01]  /*0330*/  @P0 IADD3 R7, PT, PT, R7, 0x1, RZ ;  /* 0x0000000107070810 */ /* 0x000fe20007ffe0ff */
[----:B------:R-:W-:Y:S02]  /*0340*/  IMAD.MOV R8, RZ, RZ, -R2 ;  /* 0x000000ffff087224 */ /* 0x000fe400078e0a02 */
[----:B------:R-:W-:Y:S02]  /*0350*/  HFMA2 R2, -RZ, RZ, 0, 0 ;  /* 0x00000000ff027431 */ /* 0x000fe400000001ff */
[----:B------:R-:W-:Y:S01]  /*0360*/  IMAD.MOV.U32 R15, RZ, RZ, R7 ;  /* 0x000000ffff0f7224 */ /* 0x000fe200078e0007 */
[----:B0-----:R-:W-:-:S04]  /*0370*/  IADD3 R7, PT, PT, RZ, -R3, RZ ;  /* 0x80000003ff077210 */ /* 0x001fc80007ffe0ff */
[----:B------:R-:W-:Y:S02]  /*0380*/  @!P1 IADD3 R15, PT, PT, -R15, RZ, RZ ;  /* 0x000000ff0f0f9210 */ /* 0x000fe40007ffe1ff */
[----:B------:R-:W-:Y:S01]  /*0390*/  @!P2 LOP3.LUT R15, RZ, R4, RZ, 0x33, !PT ;  /* 0x00000004ff0fa212 */ /* 0x000fe200078e33ff */
[----:B------:R-:W-:-:S03]  /*03a0*/  IMAD R7, R7, R10, RZ ;  /* 0x0000000a07077224 */ /* 0x000fc600078e02ff */
[----:B------:R-:W-:Y:S01]  /*03b0*/  IABS R6, R15 ;  /* 0x0000000f00067213 */ /* 0x000fe20000000000 */
[----:B------:R-:W-:-:S03]  /*03c0*/  IMAD.HI.U32 R2, R3, R7, R2 ;  /* 0x0000000703027227 */ /* 0x000fc600078e0002 */
[----:B------:R-:W-:Y:S01]  /*03d0*/  MOV R3, R6 ;  /* 0x0000000600037202 */ /* 0x000fe20000000f00 */
[----:B------:R-:W-:-:S04]  /*03e0*/  IMAD.MOV.U32 R6, RZ, RZ, R8 ;  /* 0x000000ffff067224 */ /* 0x000fc800078e0008 */
[----:B------:R-:W-:-:S04]  /*03f0*/  IMAD.HI.U32 R2, R2, R3, RZ ;  /* 0x0000000302027227 */ /* 0x000fc800078e00ff */
[----:B------:R-:W-:-:S05]  /*0400*/  IMAD R3, R2, R6, R3 ;  /* 0x0000000602037224 */ /* 0x000fca00078e0203 */
[----:B------:R-:W-:-:S13]  /*0410*/  ISETP.GT.U32.AND P2, PT, R10, R3, PT ;  /* 0x000000030a00720c */ /* 0x000fda0003f44070 */
[-C--:B------:R-:W-:Y:S02]  /*0420*/  @!P2 IADD3 R3, PT, PT, R3, -R10.reuse, RZ ;  /* 0x8000000a0303a210 */ /* 0x080fe40007ffe0ff */
[----:B------:R-:W-:Y:S02]  /*0430*/  @!P2 IADD3 R2, PT, PT, R2, 0x1, RZ ;  /* 0x000000010202a810 */ /* 0x000fe40007ffe0ff */
[----:B------:R-:W-:Y:S02]  /*0440*/  ISETP.GE.U32.AND P0, PT, R3, R10, PT ;  /* 0x0000000a0300720c */ /* 0x000fe40003f06070 */
[----:B------:R-:W-:Y:S01]  /*0450*/  LOP3.LUT R3, R15, R0, RZ, 0x3c, !PT ;  /* 0x000000000f037212 */ /* 0x000fe200078e3cff */
[----:B------:R-:W0:Y:S01]  /*0460*/  LDC.64 R10, c[0x0][0x390] ;  /* 0x0000e400ff0a7b82 */ /* 0x000e220000000a00 */
[----:B------:R-:W-:Y:S02]  /*0470*/  ISETP.NE.AND P2, PT, R0, RZ, PT ;  /* 0x000000ff0000720c */ /* 0x000fe40003f45270 */
[----:B------:R-:W-:-:S07]  /*0480*/  ISETP.GE.AND P1, PT, R3, RZ, PT ;  /* 0x000000ff0300720c */ /* 0x000fce0003f26270 */
[----:B------:R-:W-:-:S05]  /*0490*/  @P0 VIADD R2, R2, 0x1 ;  /* 0x0000000102020836 */ /* 0x000fca0000000000 */
[----:B------:R-:W-:Y:S02]  /*04a0*/  MOV R36, R2 ;  /* 0x0000000200247202 */ /* 0x000fe40000000f00 */
[----:B------:R-:W3:Y:S02]  /*04b0*/  LDC.64 R2, c[0x0][0x3a8] ;  /* 0x0000ea00ff027b82 */ /* 0x000ee40000000a00 */
[----:B------:R-:W-:Y:S02]  /*04c0*/  @!P1 IADD3 R36, PT, PT, -R36, RZ, RZ ;  /* 0x000000ff24249210 */ /* 0x000fe40007ffe1ff */
[----:B------:R-:W-:-:S05]  /*04d0*/  @!P2 LOP3.LUT R36, RZ, R0, RZ, 0x33, !PT ;  /* 0x00000000ff24a212 */ /* 0x000fca00078e33ff */
[----:B------:R-:W-:-:S04]  /*04e0*/  IMAD.MOV R7, RZ, RZ, -R36 ;  /* 0x000000ffff077224 */ /* 0x000fc800078e0a24 */
[----:B------:R-:W-:-:S04]  /*04f0*/  IMAD R7, R0, R7, R15 ;  /* 0x0000000700077224 */ /* 0x000fc800078e020f */
[C-C-:B-1----:R-:W-:Y:S02]  /*0500*/  IMAD R13, R36.reuse, UR8, R7.reuse ;  /* 0x00000008240d7c24 */ /* 0x142fe4000f8e0207 */
[----:B--2---:R-:W-:-:S04]  /*0510*/  IMAD R9, R36, UR6, R7 ;  /* 0x0000000624097c24 */ /* 0x004fc8000f8e0207 */
[----:B0-----:R-:W-:-:S04]  /*0520*/  IMAD.WIDE R10, R9, 0x4, R10 ;  /* 0x00000004090a7825 */ /* 0x001fc800078e020a */
[----:B---3--:R-:W-:Y:S01]  /*0530*/  IMAD.WIDE R2, R13, 0x4, R2 ;  /* 0x000000040d027825 */ /* 0x008fe200078e0202 */
[----:B------:R0:W5:Y:S05]  /*0540*/  LDG.E R0, desc[UR4][R10.64] ;  /* 0x000000040a007981 */ /* 0x00016a000c1e1900 */
[----:B------:R0:W5:Y:S01]  /*0550*/  LDG.E R2, desc[UR4][R2.64] ;  /* 0x0000000402027981 */ /* 0x000162000c1e1900 */
[----:B------:R-:W-:-:S05]  /*0560*/  IADD3 R6, PT, PT, -R15, RZ, RZ ;  /* 0x000000ff0f067210 */ /* 0x000fca0007ffe1ff */
[----:B------:R-:W-:Y:S02]  /*0570*/  IMAD R5, R4, R6, R5 ;  /* 0x0000000604057224 */ /* 0x000fe400078e0205 */
[C-C-:B------:R-:W-:Y:S02]  /*0580*/  IMAD R4, R36.reuse, UR7, R7.reuse ;  /* 0x0000000724047c24 */ /* 0x140fe4000f8e0207 */
[----:B------:R-:W-:Y:S02]  /*0590*/  IMAD R36, R36, UR9, R7 ;  /* 0x0000000924247c24 */ /* 0x000fe4000f8e0207 */
[----:B------:R-:W-:Y:S02]  /*05a0*/  HFMA2 R7, -RZ, RZ, 0, 0 ;  /* 0x00000000ff077431 */ /* 0x000fe400000001ff */
[----:B------:R-:W-:Y:S01]  /*05b0*/  IMAD.MOV.U32 R9, RZ, RZ, R5 ;  /* 0x000000ffff097224 */ /* 0x000fe200078e0005 */
[----:B0-----:R-:W-:Y:S06]  /*05c0*/  BRA `(.L_x_0) ;  /* 0x0000000800607947 */ /* 0x001fec0003800000 */
.L_x_22:
[----:B------:R-:W0:Y:S01]  /*05d0*/  LDC.64 R6, c[0x0][0x3b8] ;  /* 0x0000ee00ff067b82 */ /* 0x000e220000000a00 */
[----:B------:R-:W-:Y:S01]  /*05e0*/  IABS R12, R5 ;  /* 0x00000005000c7213 */ /* 0x000fe20000000000 */
[----:B------:R-:W1:Y:S01]  /*05f0*/  LDCU.64 UR6, c[0x0][0x398] ;  /* 0x00007300ff0677ac */ /* 0x000e620008000a00 */
[----:B------:R-:W2:Y:S01]  /*0600*/  LDCU.64 UR8, c[0x0][0x3b0] ;  /* 0x00007600ff0877ac */ /* 0x000ea20008000a00 */
[----:B0-----:R-:W3:Y:S04]  /*0610*/  LDG.E R0, desc[UR4][R6.64+0x4] ;  /* 0x0000040406007981 */ /* 0x001ee8000c1e1900 */
[----:B------:R0:W4:Y:S01]  /*0620*/  LDG.E R2, desc[UR4][R6.64+0x8] ;  /* 0x0000080406027981 */ /* 0x000122000c1e1900 */
[-C--:B---3--:R-:W-:Y:S02]  /*0630*/  IABS R4, R0.reuse ;  /* 0x0000000000047213 */ /* 0x088fe40000000000 */
[----:B0-----:R-:W-:-:S02]  /*0640*/  IABS R6, R0 ;  /* 0x0000000000067213 */ /* 0x001fc40000000000 */
[----:B------:R-:W0:Y:S01]  /*0650*/  I2F.RP R3, R4 ;  /* 0x0000000400037306 */ /* 0x000e220000209400 */
[----:B----4-:R-:W-:Y:S02]  /*0660*/  IABS R10, R2 ;  /* 0x00000002000a7213 */ /* 0x010fe40000000000 */
[----:B------:R-:W-:-:S05]  /*0670*/  IMAD.MOV R6, RZ, RZ, -R6 ;  /* 0x000000ffff067224 */ /* 0x000fca00078e0a06 */
[----:B0-----:R-:W0:Y:S02]  /*0680*/  MUFU.RCP R3, R3 ;  /* 0x0000000300037308 */ /* 0x001e240000001000 */
[----:B0-----:R-:W-:-:S06]  /*0690*/  IADD3 R8, PT, PT, R3, 0xffffffe, RZ ;  /* 0x0ffffffe03087810 */ /* 0x001fcc0007ffe0ff */
[----:B------:R0:W3:Y:S02]  /*06a0*/  F2I.FTZ.U32.TRUNC.NTZ R9, R8 ;  /* 0x0000000800097305 */ /* 0x0000e4000021f000 */
[----:B0-----:R-:W-:Y:S01]  /*06b0*/  HFMA2 R8, -RZ, RZ, 0, 0 ;  /* 0x00000000ff087431 */ /* 0x001fe200000001ff */
[----:B---3--:R-:W-:-:S05]  /*06c0*/  IADD3 R11, PT, PT, RZ, -R9, RZ ;  /* 0x80000009ff0b7210 */ /* 0x008fca0007ffe0ff */
[----:B------:R-:W-:Y:S02]  /*06d0*/  IMAD R7, R11, R4, RZ ;  /* 0x000000040b077224 */ /* 0x000fe400078e02ff */
[----:B------:R-:W-:Y:S02]  /*06e0*/  IMAD.MOV.U32 R11, RZ, RZ, R10 ;  /* 0x000000ffff0b7224 */ /* 0x000fe400078e000a */
[----:B------:R-:W-:Y:S01]  /*06f0*/  IMAD.HI.U32 R9, R9, R7, R8 ;  /* 0x0000000709097227 */ /* 0x000fe200078e0008 */
[----:B------:R-:W-:Y:S01]  /*0700*/  MOV R8, R12 ;  /* 0x0000000c00087202 */ /* 0x000fe20000000f00 */
[----:B------:R-:W0:Y:S01]  /*0710*/  I2F.RP R10, R11 ;  /* 0x0000000b000a7306 */ /* 0x000e220000209400 */
[----:B------:R-:W3:Y:S03]  /*0720*/  LDC.64 R12, c[0x0][0x3a8] ;  /* 0x0000ea00ff0c7b82 */ /* 0x000ee60000000a00 */
[----:B------:R-:W-:-:S04]  /*0730*/  IMAD.HI.U32 R9, R9, R8, RZ ;  /* 0x0000000809097227 */ /* 0x000fc800078e00ff */
[----:B------:R-:W-:Y:S01]  /*0740*/  IMAD R3, R9, R6, R8 ;  /* 0x0000000609037224 */ /* 0x000fe200078e0208 */
[----:B------:R-:W-:-:S04]  /*0750*/  IABS R8, R2 ;  /* 0x0000000200087213 */ /* 0x000fc80000000000 */
[----:B------:R-:W-:Y:S01]  /*0760*/  ISETP.GT.U32.AND P2, PT, R4, R3, PT ;  /* 0x000000030400720c */ /* 0x000fe20003f44070 */
[----:B0-----:R-:W0:Y:S01]  /*0770*/  MUFU.RCP R10, R10 ;  /* 0x0000000a000a7308 */ /* 0x001e220000001000 */
[----:B------:R-:W-:-:S11]  /*0780*/  IADD3 R8, PT, PT, RZ, -R8, RZ ;  /* 0x80000008ff087210 */ /* 0x000fd60007ffe0ff */
[-C--:B------:R-:W-:Y:S01]  /*0790*/  @!P2 IADD3 R3, PT, PT, R3, -R4.reuse, RZ ;  /* 0x800000040303a210 */ /* 0x080fe20007ffe0ff */
[----:B------:R-:W-:Y:S01]  /*07a0*/  @!P2 VIADD R9, R9, 0x1 ;  /* 0x000000010909a836 */ /* 0x000fe20000000000 */
[----:B------:R-:W-:Y:S02]  /*07b0*/  ISETP.NE.AND P2, PT, R0, RZ, PT ;  /* 0x000000ff0000720c */ /* 0x000fe40003f45270 */
[----:B------:R-:W-:Y:S02]  /*07c0*/  ISETP.GE.U32.AND P0, PT, R3, R4, PT ;  /* 0x000000040300720c */ /* 0x000fe40003f06070 */
[----:B0-----:R-:W-:Y:S02]  /*07d0*/  IADD3 R6, PT, PT, R10, 0xffffffe, RZ ;  /* 0x0ffffffe0a067810 */ /* 0x001fe40007ffe0ff */
[----:B------:R-:W-:Y:S02]  /*07e0*/  LOP3.LUT R3, R5, R0, RZ, 0x3c, !PT ;  /* 0x0000000005037212 */ /* 0x000fe400078e3cff */
[----:B------:R0:W4:Y:S02]  /*07f0*/  F2I.FTZ.U32.TRUNC.NTZ R7, R6 ;  /* 0x0000000600077305 */ /* 0x000124000021f000 */
[----:B------:R-:W-:-:S05]  /*0800*/  ISETP.GE.AND P1, PT, R3, RZ, PT ;  /* 0x000000ff0300720c */ /* 0x000fca0003f26270 */
[----:B------:R-:W-:Y:S01]  /*0810*/  @P0 IADD3 R9, PT, PT, R9, 0x1, RZ ;  /* 0x0000000109090810 */ /* 0x000fe20007ffe0ff */
[----:B0-----:R-:W-:-:S03]  /*0820*/  IMAD.MOV.U32 R6, RZ, RZ, RZ ;  /* 0x000000ffff067224 */ /* 0x001fc600078e00ff */
[----:B------:R-:W-:Y:S01]  /*0830*/  MOV R15, R9 ;  /* 0x00000009000f7202 */ /* 0x000fe20000000f00 */
[----:B----4-:R-:W-:-:S03]  /*0840*/  IMAD.MOV R4, RZ, RZ, -R7 ;  /* 0x000000ffff047224 */ /* 0x010fc600078e0a07 */
[----:B------:R-:W-:Y:S02]  /*0850*/  @!P1 IADD3 R15, PT, PT, -R15, RZ, RZ ;  /* 0x000000ff0f0f9210 */ /* 0x000fe40007ffe1ff */
[----:B------:R-:W-:Y:S01]  /*0860*/  @!P2 LOP3.LUT R15, RZ, R0, RZ, 0x33, !PT ;  /* 0x00000000ff0fa212 */ /* 0x000fe200078e33ff */
[----:B------:R-:W-:-:S03]  /*0870*/  IMAD R3, R4, R11, RZ ;  /* 0x0000000b04037224 */ /* 0x000fc600078e02ff */
[----:B------:R-:W-:Y:S01]  /*0880*/  IABS R4, R15 ;  /* 0x0000000f00047213 */ /* 0x000fe20000000000 */
[----:B------:R-:W-:Y:S01]  /*0890*/  IMAD.HI.U32 R3, R7, R3, R6 ;  /* 0x0000000307037227 */ /* 0x000fe200078e0006 */
[----:B------:R-:W-:-:S05]  /*08a0*/  MOV R6, R8 ;  /* 0x0000000800067202 */ /* 0x000fca0000000f00 */
[----:B------:R-:W-:-:S04]  /*08b0*/  IMAD.HI.U32 R3, R3, R4, RZ ;  /* 0x0000000403037227 */ /* 0x000fc800078e00ff */
[----:B------:R-:W-:-:S05]  /*08c0*/  IMAD R4, R3, R6, R4 ;  /* 0x0000000603047224 */ /* 0x000fca00078e0204 */
[----:B------:R-:W-:-:S13]  /*08d0*/  ISETP.GT.U32.AND P2, PT, R11, R4, PT ;  /* 0x000000040b00720c */ /* 0x000fda0003f44070 */
[-C--:B------:R-:W-:Y:S01]  /*08e0*/  @!P2 IADD3 R4, PT, PT, R4, -R11.reuse, RZ ;  /* 0x8000000b0404a210 */ /* 0x080fe20007ffe0ff */
[----:B------:R-:W-:Y:S01]  /*08f0*/  @!P2 VIADD R3, R3, 0x1 ;  /* 0x000000010303a836 */ /* 0x000fe20000000000 */
[----:B------:R-:W-:Y:S02]  /*0900*/  ISETP.NE.AND P2, PT, R2, RZ, PT ;  /* 0x000000ff0200720c */ /* 0x000fe40003f45270 */
[----:B------:R-:W-:Y:S02]  /*0910*/  ISETP.GE.U32.AND P1, PT, R4, R11, PT ;  /* 0x0000000b0400720c */ /* 0x000fe40003f26070 */
[----:B------:R-:W-:Y:S01]  /*0920*/  LOP3.LUT R4, R15, R2, RZ, 0x3c, !PT ;  /* 0x000000020f047212 */ /* 0x000fe200078e3cff */
[----:B------:R-:W0:Y:S03]  /*0930*/  LDC.64 R10, c[0x0][0x390] ;  /* 0x0000e400ff0a7b82 */ /* 0x000e260000000a00 */
[----:B------:R-:W-:-:S07]  /*0940*/  ISETP.GE.AND P0, PT, R4, RZ, PT ;  /* 0x000000ff0400720c */ /* 0x000fce0003f06270 */
[----:B------:R-:W-:-:S06]  /*0950*/  @P1 IADD3 R3, PT, PT, R3, 0x1, RZ ;  /* 0x0000000103031810 */ /* 0x000fcc0007ffe0ff */
[----:B------:R-:W-:Y:S02]  /*0960*/  @!P0 IADD3 R3, PT, PT, -R3, RZ, RZ ;  /* 0x000000ff03038210 */ /* 0x000fe40007ffe1ff */
[----:B------:R-:W-:-:S05]  /*0970*/  @!P2 LOP3.LUT R3, RZ, R2, RZ, 0x33, !PT ;  /* 0x00000002ff03a212 */ /* 0x000fca00078e33ff */
[----:B------:R-:W-:-:S04]  /*0980*/  IMAD.MOV R7, RZ, RZ, -R3 ;  /* 0x000000ffff077224 */ /* 0x000fc800078e0a03 */
[----:B------:R-:W-:-:S04]  /*0990*/  IMAD R2, R2, R7, R15 ;  /* 0x0000000702027224 */ /* 0x000fc800078e020f */
[C-C-:B-1----:R-:W-:Y:S02]  /*09a0*/  IMAD R7, R3.reuse, UR6, R2.reuse ;  /* 0x0000000603077c24 */ /* 0x142fe4000f8e0202 */
[----:B--2---:R-:W-:Y:S02]  /*09b0*/  IMAD R9, R3, UR8, R2 ;  /* 0x0000000803097c24 */ /* 0x004fe4000f8e0202 */
[----:B0-----:R-:W-:-:S04]  /*09c0*/  IMAD.WIDE R10, R7, 0x4, R10 ;  /* 0x00000004070a7825 */ /* 0x001fc800078e020a */
[----:B---3--:R-:W-:Y:S02]  /*09d0*/  IMAD.WIDE R12, R9, 0x4, R12 ;  /* 0x00000004090c7825 */ /* 0x008fe400078e020c */
[----:B------:R-:W2:Y:S04]  /*09e0*/  LDG.E R10, desc[UR4][R10.64] ;  /* 0x000000040a0a7981 */ /* 0x000ea8000c1e1900 */
[----:B------:R-:W3:Y:S01]  /*09f0*/  LDG.E R12, desc[UR4][R12.64] ;  /* 0x000000040c0c7981 */ /* 0x000ee2000c1e1900 */
[----:B------:R-:W-:Y:S01]  /*0a00*/  IADD3 R4, PT, PT, -R15, RZ, RZ ;  /* 0x000000ff0f047210 */ /* 0x000fe20007ffe1ff */
[----:B------:R-:W-:Y:S02]  /*0a10*/  HFMA2 R7, -RZ, RZ, 0, 0 ;  /* 0x00000000ff077431 */ /* 0x000fe400000001ff */
[----:B------:R-:W-:-:S02]  /*0a20*/  IMAD R36, R3, UR9, R2 ;  /* 0x0000000903247c24 */ /* 0x000fc4000f8e0202 */
[----:B------:R-:W-:Y:S02]  /*0a30*/  IMAD R9, R0, R4, R5 ;  /* 0x0000000400097224 */ /* 0x000fe400078e0205 */
[----:B------:R-:W-:Y:S01]  /*0a40*/  IMAD R4, R3, UR7, R2 ;  /* 0x0000000703047c24 */ /* 0x000fe2000f8e0202 */
[----:B------:R-:W-:Y:S01]  /*0a50*/  MOV R2, 0x1 ;  /* 0x0000000100027802 */ /* 0x000fe20000000f00 */
[----:B------:R-:W-:Y:S02]  /*0a60*/  IMAD.MOV.U32 R0, RZ, RZ, 0x1 ;  /* 0x00000001ff007424 */ /* 0x000fe400078e00ff */
[C---:B--2---:R-:W-:Y:S02]  /*0a70*/  IMAD R5, R9.reuse, R10, RZ ;  /* 0x0000000a09057224 */ /* 0x044fe400078e02ff */
[----:B---3--:R-:W-:Y:S01]  /*0a80*/  IMAD R9, R9, R12, RZ ;  /* 0x0000000c09097224 */ /* 0x008fe200078e02ff */
[----:B------:R-:W-:Y:S06]  /*0a90*/  BRA `(.L_x_0) ;  /* 0x00000004002c7947 */ /* 0x000fec0003800000 */
.L_x_23:
[----:B------:R-:W0:Y:S01]  /*0aa0*/  LDC.64 R6, c[0x0][0x3b8] ;  /* 0x0000ee00ff067b82 */ /* 0x000e220000000a00 */
[----:B------:R-:W1:Y:S01]  /*0ab0*/  LDCU.64 UR6, c[0x0][0x398] ;  /* 0x00007300ff0677ac */ /* 0x000e620008000a00 */
[----:B------:R-:W2:Y:S01]  /*0ac0*/  LDCU.64 UR8, c[0x0][0x3b0] ;  /* 0x00007600ff0877ac */ /* 0x000ea20008000a00 */
[----:B0-----:R-:W3:Y:S04]  /*0ad0*/  LDG.E R2, desc[UR4][R6.64+0x10] ;  /* 0x0000100406027981 */ /* 0x001ee8000c1e1900 */
[----:B------:R0:W4:Y:S02]  /*0ae0*/  LDG.E R0, desc[UR4][R6.64] ;  /* 0x0000000406007981 */ /* 0x000124000c1e1900 */
[----:B0-----:R-:W-:Y:S02]  /*0af0*/  IABS R6, R5 ;  /* 0x0000000500067213 */ /* 0x001fe40000000000 */
[----:B---3--:R-:W-:-:S04]  /*0b00*/  IABS R11, R2 ;  /* 0x00000002000b7213 */ /* 0x008fc80000000000 */
[----:B------:R-:W0:Y:S08]  /*0b10*/  I2F.RP R3, R11 ;  /* 0x0000000b00037306 */ /* 0x000e300000209400 */
[----:B0-----:R-:W0:Y:S02]  /*0b20*/  MUFU.RCP R3, R3 ;  /* 0x0000000300037308 */ /* 0x001e240000001000 */
[----:B0-----:R-:W-:-:S06]  /*0b30*/  IADD3 R8, PT, PT, R3, 0xffffffe, RZ ;  /* 0x0ffffffe03087810 */ /* 0x001fcc0007ffe0ff */
[----:B------:R0:W3:Y:S02]  /*0b40*/  F2I.FTZ.U32.TRUNC.NTZ R9, R8 ;  /* 0x0000000800097305 */ /* 0x0000e4000021f000 */
[----:B0-----:R-:W-:Y:S02]  /*0b50*/  HFMA2 R8, -RZ, RZ, 0, 0 ;  /* 0x00000000ff087431 */ /* 0x001fe400000001ff */
[----:B---3--:R-:W-:-:S04]  /*0b60*/  IMAD.MOV R4, RZ, RZ, -R9 ;  /* 0x000000ffff047224 */ /* 0x008fc800078e0a09 */
[----:B------:R-:W-:Y:S01]  /*0b70*/  IMAD R13, R4, R11, RZ ;  /* 0x0000000b040d7224 */ /* 0x000fe200078e02ff */
[----:B------:R-:W-:-:S03]  /*0b80*/  IABS R4, R2 ;  /* 0x0000000200047213 */ /* 0x000fc60000000000 */
[----:B------:R-:W-:Y:S01]  /*0b90*/  IMAD.HI.U32 R9, R9, R13, R8 ;  /* 0x0000000d09097227 */ /* 0x000fe200078e0008 */
[----:B------:R-:W-:-:S05]  /*0ba0*/  IADD3 R4, PT, PT, RZ, -R4, RZ ;  /* 0x80000004ff047210 */ /* 0x000fca0007ffe0ff */
[----:B------:R-:W-:Y:S02]  /*0bb0*/  IMAD.HI.U32 R3, R9, R6, RZ ;  /* 0x0000000609037227 */ /* 0x000fe400078e00ff */
[----:B------:R-:W0:Y:S02]  /*0bc0*/  LDC.64 R8, c[0x0][0x3a8] ;  /* 0x0000ea00ff087b82 */ /* 0x000e240000000a00 */
[----:B------:R-:W-:-:S05]  /*0bd0*/  IMAD R4, R3, R4, R6 ;  /* 0x0000000403047224 */ /* 0x000fca00078e0206 */
[----:B------:R-:W-:Y:S01]  /*0be0*/  ISETP.GT.U32.AND P2, PT, R11, R4, PT ;  /* 0x000000040b00720c */ /* 0x000fe20003f44070 */
[----:B------:R-:W3:-:S12]  /*0bf0*/  LDC.64 R6, c[0x0][0x390] ;  /* 0x0000e400ff067b82 */ /* 0x000ed80000000a00 */
[----:B------:R-:W-:-:S05]  /*0c00*/  @!P2 IMAD.IADD R4, R4, 0x1, -R11 ;  /* 0x000000010404a824 */ /* 0x000fca00078e0a0b */
[----:B------:R-:W-:Y:S02]  /*0c10*/  ISETP.GE.U32.AND P0, PT, R4, R11, PT ;  /* 0x0000000b0400720c */ /* 0x000fe40003f06070 */
[----:B------:R-:W-:Y:S02]  /*0c20*/  LOP3.LUT R4, R5, R2, RZ, 0x3c, !PT ;  /* 0x0000000205047212 */ /* 0x000fe400078e3cff */
[----:B------:R-:W-:Y:S02]  /*0c30*/  @!P2 IADD3 R3, PT, PT, R3, 0x1, RZ ;  /* 0x000000010303a810 */ /* 0x000fe40007ffe0ff */
[----:B------:R-:W-:Y:S02]  /*0c40*/  ISETP.GE.AND P1, PT, R4, RZ, PT ;  /* 0x000000ff0400720c */ /* 0x000fe40003f26270 */
[----:B------:R-:W-:-:S05]  /*0c50*/  ISETP.NE.AND P2, PT, R2, RZ, PT ;  /* 0x000000ff0200720c */ /* 0x000fca0003f45270 */
[----:B------:R-:W-:-:S05]  /*0c60*/  @P0 IADD3 R3, PT, PT, R3, 0x1, RZ ;  /* 0x0000000103030810 */ /* 0x000fca0007ffe0ff */
[----:B------:R-:W-:-:S05]  /*0c70*/  IMAD.MOV.U32 R36, RZ, RZ, R3 ;  /* 0x000000ffff247224 */ /* 0x000fca00078e0003 */
[----:B------:R-:W-:Y:S02]  /*0c80*/  @!P1 IADD3 R36, PT, PT, -R36, RZ, RZ ;  /* 0x000000ff24249210 */ /* 0x000fe40007ffe1ff */
[----:B------:R-:W-:-:S05]  /*0c90*/  @!P2 LOP3.LUT R36, RZ, R2, RZ, 0x33, !PT ;  /* 0x00000002ff24a212 */ /* 0x000fca00078e33ff */
[C---:B-1----:R-:W-:Y:S02]  /*0ca0*/  IMAD R3, R36.reuse, UR6, RZ ;  /* 0x0000000624037c24 */ /* 0x042fe4000f8e02ff */
[----:B--2---:R-:W-:Y:S02]  /*0cb0*/  IMAD R11, R36, UR8, RZ ;  /* 0x00000008240b7c24 */ /* 0x004fe4000f8e02ff */
[----:B---3--:R-:W-:-:S04]  /*0cc0*/  IMAD.WIDE R6, R3, 0x4, R6 ;  /* 0x0000000403067825 */ /* 0x008fc800078e0206 */
[----:B0-----:R-:W-:Y:S02]  /*0cd0*/  IMAD.WIDE R8, R11, 0x4, R8 ;  /* 0x000000040b087825 */ /* 0x001fe400078e0208 */
[----:B------:R-:W2:Y:S04]  /*0ce0*/  LDG.E R6, desc[UR4][R6.64] ;  /* 0x0000000406067981 */ /* 0x000ea8000c1e1900 */
[----:B------:R0:W3:Y:S01]  /*0cf0*/  LDG.E R8, desc[UR4][R8.64] ;  /* 0x0000000408087981 */ /* 0x0000e2000c1e1900 */
[----:B----4-:R-:W-:-:S04]  /*0d00*/  IABS R10, R0 ;  /* 0x00000000000a7213 */ /* 0x010fc80000000000 */
[----:B------:R-:W1:Y:S08]  /*0d10*/  I2F.RP R11, R10 ;  /* 0x0000000a000b7306 */ /* 0x000e700000209400 */
[----:B-1----:R-:W1:Y:S01]  /*0d20*/  MUFU.RCP R11, R11 ;  /* 0x0000000b000b7308 */ /* 0x002e620000001000 */
[----:B------:R-:W-:Y:S02]  /*0d30*/  IADD3 R4, PT, PT, -R36, RZ, RZ ;  /* 0x000000ff24047210 */ /* 0x000fe40007ffe1ff */
[----:B-1----:R-:W-:-:S06]  /*0d40*/  IADD3 R3, PT, PT, R11, 0xffffffe, RZ ;  /* 0x0ffffffe0b037810 */ /* 0x002fcc0007ffe0ff */
[----:B------:R-:W1:Y:S01]  /*0d50*/  F2I.FTZ.U32.TRUNC.NTZ R3, R3 ;  /* 0x0000000300037305 */ /* 0x000e62000021f000 */
[----:B------:R-:W-:Y:S01]  /*0d60*/  IMAD R5, R2, R4, R5 ;  /* 0x0000000402057224 */ /* 0x000fe200078e0205 */
[----:B0-----:R-:W-:Y:S02]  /*0d70*/  IABS R9, R0 ;  /* 0x0000000000097213 */ /* 0x001fe40000000000 */
[----:B------:R-:W-:Y:S02]  /*0d80*/  MOV R2, RZ ;  /* 0x000000ff00027202 */ /* 0x000fe40000000f00 */
[----:B------:R-:W-:Y:S01]  /*0d90*/  IABS R4, R5 ;  /* 0x0000000500047213 */ /* 0x000fe20000000000 */
[----:B------:R-:W-:Y:S02]  /*0da0*/  IMAD.MOV R9, RZ, RZ, -R9 ;  /* 0x000000ffff097224 */ /* 0x000fe400078e0a09 */
[----:B-1----:R-:W-:-:S04]  /*0db0*/  IMAD.MOV R13, RZ, RZ, -R3 ;  /* 0x000000ffff0d7224 */ /* 0x002fc800078e0a03 */
[----:B------:R-:W-:-:S04]  /*0dc0*/  IMAD R7, R13, R10, RZ ;  /* 0x0000000a0d077224 */ /* 0x000fc800078e02ff */
[----:B------:R-:W-:Y:S01]  /*0dd0*/  IMAD.HI.U32 R2, R3, R7, R2 ;  /* 0x0000000703027227 */ /* 0x000fe200078e0002 */
[----:B------:R-:W-:Y:S02]  /*0de0*/  MOV R3, R4 ;  /* 0x0000000400037202 */ /* 0x000fe40000000f00 */
[----:B------:R-:W-:-:S03]  /*0df0*/  MOV R4, R9 ;  /* 0x0000000900047202 */ /* 0x000fc60000000f00 */
[----:B------:R-:W-:-:S04]  /*0e00*/  IMAD.HI.U32 R2, R2, R3, RZ ;  /* 0x0000000302027227 */ /* 0x000fc800078e00ff */
[----:B------:R-:W-:-:S05]  /*0e10*/  IMAD R3, R2, R4, R3 ;  /* 0x0000000402037224 */ /* 0x000fca00078e0203 */
[----:B------:R-:W-:-:S13]  /*0e20*/  ISETP.GT.U32.AND P2, PT, R10, R3, PT ;  /* 0x000000030a00720c */ /* 0x000fda0003f44070 */
[----:B------:R-:W-:-:S05]  /*0e30*/  @!P2 IMAD.IADD R3, R3, 0x1, -R10 ;  /* 0x000000010303a824 */ /* 0x000fca00078e0a0a */
[----:B------:R-:W-:Y:S02]  /*0e40*/  ISETP.GE.U32.AND P1, PT, R3, R10, PT ;  /* 0x0000000a0300720c */ /* 0x000fe40003f26070 */
[----:B------:R-:W-:Y:S02]  /*0e50*/  LOP3.LUT R3, R5, R0, RZ, 0x3c, !PT ;  /* 0x0000000005037212 */ /* 0x000fe400078e3cff */
[----:B------:R-:W-:Y:S02]  /*0e60*/  @!P2 IADD3 R2, PT, PT, R2, 0x1, RZ ;  /* 0x000000010202a810 */ /* 0x000fe40007ffe0ff */
[----:B------:R-:W-:Y:S02]  /*0e70*/  ISETP.GE.AND P0, PT, R3, RZ, PT ;  /* 0x000000ff0300720c */ /* 0x000fe40003f06270 */
[----:B------:R-:W-:-:S05]  /*0e80*/  ISETP.NE.AND P2, PT, R0, RZ, PT ;  /* 0x000000ff0000720c */ /* 0x000fca0003f45270 */
[----:B------:R-:W-:-:S06]  /*0e90*/  @P1 IADD3 R2, PT, PT, R2, 0x1, RZ ;  /* 0x0000000102021810 */ /* 0x000fcc0007ffe0ff */
[----:B------:R-:W-:Y:S02]  /*0ea0*/  @!P0 IMAD.MOV R2, RZ, RZ, -R2 ;  /* 0x000000ffff028224 */ /* 0x000fe400078e0a02 */
[----:B------:R-:W-:-:S04]  /*0eb0*/  @!P2 LOP3.LUT R2, RZ, R0, RZ, 0x33, !PT ;  /* 0x00000000ff02a212 */ /* 0x000fc800078e33ff */
[----:B------:R-:W-:Y:S01]  /*0ec0*/  IADD3 R9, PT, PT, -R2, RZ, RZ ;  /* 0x000000ff02097210 */ /* 0x000fe20007ffe1ff */
[----:B------:R-:W-:-:S04]  /*0ed0*/  HFMA2 R7, -RZ, RZ, 0, 5.9604644775390625e-08 ;  /* 0x00000001ff077431 */ /* 0x000fc800000001ff */
[----:B------:R-:W-:Y:S02]  /*0ee0*/  IMAD R9, R0, R9, R5 ;  /* 0x0000000900097224 */ /* 0x000fe400078e0205 */
[C---:B------:R-:W-:Y:S02]  /*0ef0*/  IMAD R4, R36.reuse, UR7, RZ ;  /* 0x0000000724047c24 */ /* 0x040fe4000f8e02ff */
[----:B------:R-:W-:Y:S02]  /*0f00*/  IMAD R36, R36, UR9, RZ ;  /* 0x0000000924247c24 */ /* 0x000fe4000f8e02ff */
[----:B------:R-:W-:Y:S02]  /*0f10*/  IMAD.MOV.U32 R0, RZ, RZ, RZ ;  /* 0x000000ffff007224 */ /* 0x000fe400078e00ff */
[C-C-:B--2---:R-:W-:Y:S02]  /*0f20*/  IMAD R5, R2.reuse, R6, R9.reuse ;  /* 0x0000000602057224 */ /* 0x144fe400078e0209 */
[----:B---3--:R-:W-:Y:S01]  /*0f30*/  IMAD R9, R2, R8, R9 ;  /* 0x0000000802097224 */ /* 0x008fe200078e0209 */
[----:B------:R-:W-:-:S07]  /*0f40*/  MOV R2, RZ ;  /* 0x000000ff00027202 */ /* 0x000fce0000000f00 */
.L_x_0:
[----:B------:R-:W0:Y:S01]  /*0f50*/  LDC.64 R12, c[0x0][0x3c0] ;  /* 0x0000f000ff0c7b82 */ /* 0x000e220000000a00 */
[----:B------:R-:W-:Y:S02]  /*0f60*/  CS2R R28, SRZ ;  /* 0x00000000001c7805 */ /* 0x000fe4000001ff00 */
[----:B0-----:R-:W-:-:S04]  /*0f70*/  IADD3 R11, PT, PT, R13, 0x1, RZ ;  /* 0x000000010d0b7810 */ /* 0x001fc80007ffe0ff */
[----:B------:R-:W-:-:S04]  /*0f80*/  VIMNMX R3, PT, PT, R11, R12, PT ;  /* 0x0000000c0b037248 */ /* 0x000fc80003fe0100 */
[----:B------:R-:W-:-:S13]  /*0f90*/  ISETP.GE.AND P0, PT, R3, 0x1, PT ;  /* 0x000000010300780c */ /* 0x000fda0003f06270 */
[----:B------:R-:W-:Y:S05]  /*0fa0*/  @!P0 BRA `(.L_x_1) ;  /* 0x0000000800088947 */ /* 0x000fea0003800000 */
[C---:B------:R-:W-:Y:S01]  /*0fb0*/  ISETP.GE.U32.AND P0, PT, R3.reuse, 0x8, PT ;  /* 0x000000080300780c */ /* 0x040fe20003f06070 */
[----:B------:R-:W-:Y:S01]  /*0fc0*/  IMAD.MOV.U32 R8, RZ, RZ, RZ ;  /* 0x000000ffff087224 */ /* 0x000fe200078e00ff */
[----:B------:R-:W-:Y:S02]  /*0fd0*/  LOP3.LUT R6, R3, 0x7, RZ, 0xc0, !PT ;  /* 0x0000000703067812 */ /* 0x000fe400078ec0ff */
[----:B------:R-:W-:Y:S02]  /*0fe0*/  CS2R R28, SRZ ;  /* 0x00000000001c7805 */ /* 0x000fe4000001ff00 */
[----:B------:R-:W-:-:S07]  /*0ff0*/  ISETP.NE.AND P1, PT, R6, RZ, PT ;  /* 0x000000ff0600720c */ /* 0x000fce0003f25270 */
[----:B------:R-:W-:Y:S06]  /*1000*/  @!P0 BRA `(.L_x_2) ;  /* 0x0000000400048947 */ /* 0x000fec0003800000 */
[----:B------:R-:W-:Y:S01]  /*1010*/  LOP3.LUT R8, R3, 0x7ffffff8, RZ, 0xc0, !PT ;  /* 0x7ffffff803087812 */ /* 0x000fe200078ec0ff */
[C-C-:B-----5:R-:W-:Y:S01]  /*1020*/  IMAD R37, R0.reuse, 0x3, R5.reuse ;  /* 0x0000000300257824 */ /* 0x160fe200078e0205 */
[----:B------:R-:W-:Y:S01]  /*1030*/  IADD3 R14, PT, PT, R5, R0, RZ ;  /* 0x00000000050e7210 */ /* 0x000fe20007ffe0ff */
[C-C-:B------:R-:W-:Y:S01]  /*1040*/  IMAD R39, R0.reuse, 0x4, R5.reuse ;  /* 0x0000000400277824 */ /* 0x140fe200078e0205 */
[CC--:B------:R-:W-:Y:S01]  /*1050*/  LEA R35, R0.reuse, R5.reuse, 0x1 ;  /* 0x0000000500237211 */ /* 0x0c0fe200078e08ff */
[C-C-:B------:R-:W-:Y:S01]  /*1060*/  IMAD R41, R0.reuse, 0x5, R5.reuse ;  /* 0x0000000500297824 */ /* 0x140fe200078e0205 */
[----:B------:R-:W-:Y:S01]  /*1070*/  MOV R10, R4 ;  /* 0x00000004000a7202 */ /* 0x000fe20000000f00 */
[C-C-:B------:R-:W-:Y:S01]  /*1080*/  IMAD R43, R0.reuse, 0x6, R5.reuse ;  /* 0x00000006002b7824 */ /* 0x140fe200078e0205 */
[----:B------:R-:W-:Y:S01]  /*1090*/  MOV R15, R5 ;  /* 0x00000005000f7202 */ /* 0x000fe20000000f00 */
[----:B------:R-:W-:Y:S01]  /*10a0*/  IMAD R45, R0, 0x7, R5 ;  /* 0x00000007002d7824 */ /* 0x000fe200078e0205 */
[----:B------:R-:W-:Y:S01]  /*10b0*/  CS2R R28, SRZ ;  /* 0x00000000001c7805 */ /* 0x000fe2000001ff00 */
[----:B------:R-:W-:-:S07]  /*10c0*/  IMAD.MOV R34, RZ, RZ, -R8 ;  /* 0x000000ffff227224 */ /* 0x000fce00078e0a08 */
.L_x_3:
[----:B------:R-:W0:Y:S02]  /*10d0*/  LDC.64 R32, c[0x0][0x388] ;  /* 0x0000e200ff207b82 */ /* 0x000e240000000a00 */
[----:B0-----:R-:W-:-:S05]  /*10e0*/  IMAD.WIDE R32, R10, 0x8, R32 ;  /* 0x000000080a207825 */ /* 0x001fca00078e0220 */
[----:B------:R0:W2:Y:S01]  /*10f0*/  LDG.E.64 R30, desc[UR4][R32.64] ;  /* 0x00000004201e7981 */ /* 0x0000a2000c1e1b00 */
[----:B------:R-:W-:-:S05]  /*1100*/  IMAD.WIDE R24, R7, 0x8, R32 ;  /* 0x0000000807187825 */ /* 0x000fca00078e0220 */
[----:B------:R-:W3:Y:S01]  /*1110*/  LDG.E.64 R26, desc[UR4][R24.64] ;  /* 0x00000004181a7981 */ /* 0x000ee2000c1e1b00 */
[----:B------:R-:W-:-:S04]  /*1120*/  IMAD.WIDE R22, R7, 0x8, R24 ;  /* 0x0000000807167825 */ /* 0x000fc800078e0218 */
[C---:B------:R-:W-:Y:S01]  /*1130*/  IMAD.WIDE R20, R7.reuse, 0x8, R22 ;  /* 0x0000000807147825 */ /* 0x040fe200078e0216 */
[----:B------:R-:W4:Y:S03]  /*1140*/  LDG.E.64 R24, desc[UR4][R22.64] ;  /* 0x0000000416187981 */ /* 0x000f26000c1e1b00 */
[C---:B------:R-:W-:Y:S01]  /*1150*/  IMAD.WIDE R18, R7.reuse, 0x8, R20 ;  /* 0x0000000807127825 */ /* 0x040fe200078e0214 */
[----:B------:R-:W5:Y:S03]  /*1160*/  LDG.E.64 R22, desc[UR4][R20.64] ;  /* 0x0000000414167981 */ /* 0x000f66000c1e1b00 */
[C---:B------:R-:W-:Y:S01]  /*1170*/  IMAD.WIDE R16, R7.reuse, 0x8, R18 ;  /* 0x0000000807107825 */ /* 0x040fe200078e0212 */
[----:B------:R-:W5:Y:S03]  /*1180*/  LDG.E.64 R20, desc[UR4][R18.64] ;  /* 0x0000000412147981 */ /* 0x000f66000c1e1b00 */
[C---:B0-----:R-:W-:Y:S01]  /*1190*/  IMAD.WIDE R32, R7.reuse, 0x8, R16 ;  /* 0x0000000807207825 */ /* 0x041fe200078e0210 */
[----:B------:R-:W5:Y:S04]  /*11a0*/  LDG.E.64 R18, desc[UR4][R16.64] ;  /* 0x0000000410127981 */ /* 0x000f68000c1e1b00 */
[----:B------:R0:W5:Y:S02]  /*11b0*/  LDG.E.64 R16, desc[UR4][R32.64] ;  /* 0x0000000420107981 */ /* 0x000164000c1e1b00 */
[----:B0-----:R-:W-:-:S06]  /*11c0*/  IMAD.WIDE R32, R7, 0x8, R32 ;  /* 0x0000000807207825 */ /* 0x001fcc00078e0220 */
[----:B------:R-:W5:Y:S01]  /*11d0*/  LDG.E.64 R32, desc[UR4][R32.64] ;  /* 0x0000000420207981 */ /* 0x000f62000c1e1b00 */
[----:B--2---:R-:W-:-:S06]  /*11e0*/  IMAD.WIDE R30, R15, 0x8, R30 ;  /* 0x000000080f1e7825 */ /* 0x004fcc00078e021e */
[----:B------:R-:W2:Y:S01]  /*11f0*/  LDG.E.64 R30, desc[UR4][R30.64] ;  /* 0x000000041e1e7981 */ /* 0x000ea2000c1e1b00 */
[----:B---3--:R-:W-:-:S06]  /*1200*/  IMAD.WIDE R26, R14, 0x8, R26 ;  /* 0x000000080e1a7825 */ /* 0x008fcc00078e021a */
[----:B------:R-:W3:Y:S01]  /*1210*/  LDG.E.64 R26, desc[UR4][R26.64] ;  /* 0x000000041a1a7981 */ /* 0x000ee2000c1e1b00 */
[----:B----4-:R-:W-:-:S06]  /*1220*/  IMAD.WIDE R24, R35, 0x8, R24 ;  /* 0x0000000823187825 */ /* 0x010fcc00078e0218 */
[----:B------:R-:W4:Y:S01]  /*1230*/  LDG.E.64 R24, desc[UR4][R24.64] ;  /* 0x0000000418187981 */ /* 0x000f22000c1e1b00 */
[----:B-----5:R-:W-:-:S06]  /*1240*/  IMAD.WIDE R22, R37, 0x8, R22 ;  /* 0x0000000825167825 */ /* 0x020fcc00078e0216 */
[----:B------:R-:W5:Y:S01]  /*1250*/  LDG.E.64 R22, desc[UR4][R22.64] ;  /* 0x0000000416167981 */ /* 0x000f62000c1e1b00 */
[----:B------:R-:W-:-:S06]  /*1260*/  IMAD.WIDE R20, R39, 0x8, R20 ;  /* 0x0000000827147825 */ /* 0x000fcc00078e0214 */
[----:B------:R-:W5:Y:S01]  /*1270*/  LDG.E.64 R20, desc[UR4][R20.64] ;  /* 0x0000000414147981 */ /* 0x000f62000c1e1b00 */
[----:B------:R-:W-:-:S06]  /*1280*/  IMAD.WIDE R18, R41, 0x8, R18 ;  /* 0x0000000829127825 */ /* 0x000fcc00078e0212 */
[----:B------:R-:W5:Y:S01]  /*1290*/  LDG.E.64 R18, desc[UR4][R18.64] ;  /* 0x0000000412127981 */ /* 0x000f62000c1e1b00 */
[----:B------:R-:W-:-:S06]  /*12a0*/  IMAD.WIDE R16, R43, 0x8, R16 ;  /* 0x000000082b107825 */ /* 0x000fcc00078e0210 */
[----:B------:R-:W5:Y:S01]  /*12b0*/  LDG.E.64 R16, desc[UR4][R16.64] ;  /* 0x0000000410107981 */ /* 0x000f62000c1e1b00 */
[----:B------:R-:W-:-:S06]  /*12c0*/  IMAD.WIDE R32, R45, 0x8, R32 ;  /* 0x000000082d207825 */ /* 0x000fcc00078e0220 */
[----:B------:R-:W5:Y:S01]  /*12d0*/  LDG.E.64 R32, desc[UR4][R32.64] ;  /* 0x0000000420207981 */ /* 0x000f62000c1e1b00 */
[----:B------:R-:W-:Y:S01]  /*12e0*/  IADD3 R34, PT, PT, R34, 0x8, RZ ;  /* 0x0000000822227810 */ /* 0x000fe20007ffe0ff */
[C---:B------:R-:W-:Y:S01]  /*12f0*/  IMAD R15, R0.reuse, 0x8, R15 ;  /* 0x00000008000f7824 */ /* 0x040fe200078e020f */
[----:B------:R-:W-:Y:S01]  /*1300*/  LEA R10, R7, R10, 0x3 ;  /* 0x0000000a070a7211 */ /* 0x000fe200078e18ff */
[----:B------:R-:W-:Y:S01]  /*1310*/  IMAD R37, R0, 0x8, R37 ;  /* 0x0000000800257824 */ /* 0x000fe200078e0225 */
[----:B------:R-:W-:Y:S01]  /*1320*/  ISETP.NE.AND P0, PT, R34, RZ, PT ;  /* 0x000000ff2200720c */ /* 0x000fe20003f05270 */
[C---:B------:R-:W-:Y:S01]  /*1330*/  IMAD R43, R0.reuse, 0x8, R43 ;  /* 0x00000008002b7824 */ /* 0x040fe200078e022b */
[C---:B------:R-:W-:Y:S02]  /*1340*/  LEA R14, R0.reuse, R14, 0x3 ;  /* 0x0000000e000e7211 */ /* 0x040fe400078e18ff */
[C---:B------:R-:W-:Y:S02]  /*1350*/  LEA R35, R0.reuse, R35, 0x3 ;  /* 0x0000002300237211 */ /* 0x040fe400078e18ff */
[----:B------:R-:W-:-:S02]  /*1360*/  LEA R39, R0, R39, 0x3 ;  /* 0x0000002700277211 */ /* 0x000fc400078e18ff */
[C---:B------:R-:W-:Y:S02]  /*1370*/  LEA R41, R0.reuse, R41, 0x3 ;  /* 0x0000002900297211 */ /* 0x040fe400078e18ff */
[----:B------:R-:W-:Y:S01]  /*1380*/  LEA R45, R0, R45, 0x3 ;  /* 0x0000002d002d7211 */ /* 0x000fe200078e18ff */
[----:B--2---:R-:W-:-:S08]  /*1390*/  DADD R30, R30, R28 ;  /* 0x000000001e1e7229 */ /* 0x004fd0000000001c */
[----:B---3--:R-:W-:-:S08]  /*13a0*/  DADD R26, R30, R26 ;  /* 0x000000001e1a7229 */ /* 0x008fd0000000001a */
[----:B----4-:R-:W-:-:S08]  /*13b0*/  DADD R24, R26, R24 ;  /* 0x000000001a187229 */ /* 0x010fd00000000018 */
[----:B-----5:R-:W-:-:S08]  /*13c0*/  DADD R22, R24, R22 ;  /* 0x0000000018167229 */ /* 0x020fd00000000016 */
[----:B------:R-:W-:-:S08]  /*13d0*/  DADD R20, R22, R20 ;  /* 0x0000000016147229 */ /* 0x000fd00000000014 */
[----:B------:R-:W-:-:S08]  /*13e0*/  DADD R20, R20, R18 ;  /* 0x0000000014147229 */ /* 0x000fd00000000012 */
[----:B------:R-:W-:-:S08]  /*13f0*/  DADD R20, R20, R16 ;  /* 0x0000000014147229 */ /* 0x000fd00000000010 */
[----:B------:R-:W-:Y:S01]  /*1400*/  DADD R28, R20, R32 ;  /* 0x00000000141c7229 */ /* 0x000fe20000000020 */
[----:B------:R-:W-:Y:S10]  /*1410*/  @P0 BRA `(.L_x_3) ;  /* 0xfffffffc002c0947 */ /* 0x000ff4000383ffff */
.L_x_2:
[----:B------:R-:W-:Y:S05]  /*1420*/  @!P1 BRA `(.L_x_1) ;  /* 0x0000000000e89947 */ /* 0x000fea0003800000 */
[----:B------:R-:W-:Y:S02]  /*1430*/  ISETP.GE.U32.AND P0, PT, R6, 0x4, PT ;  /* 0x000000040600780c */ /* 0x000fe40003f06070 */
[----:B------:R-:W-:-:S04]  /*1440*/  LOP3.LUT R10, R3, 0x3, RZ, 0xc0, !PT ;  /* 0x00000003030a7812 */ /* 0x000fc800078ec0ff */
[----:B------:R-:W-:-:S07]  /*1450*/  ISETP.NE.AND P1, PT, R10, RZ, PT ;  /* 0x000000ff0a00720c */ /* 0x000fce0003f25270 */
[----:B------:R-:W-:Y:S06]  /*1460*/  @!P0 BRA `(.L_x_4) ;  /* 0x00000000006c8947 */ /* 0x000fec0003800000 */
[----:B------:R-:W0:Y:S01]  /*1470*/  LDC.64 R22, c[0x0][0x388] ;  /* 0x0000e200ff167b82 */ /* 0x000e220000000a00 */
[----:B------:R-:W-:-:S04]  /*1480*/  IMAD R15, R8, R7, R4 ;  /* 0x00000007080f7224 */ /* 0x000fc800078e0204 */
[----:B0-----:R-:W-:-:S05]  /*1490*/  IMAD.WIDE R22, R15, 0x8, R22 ;  /* 0x000000080f167825 */ /* 0x001fca00078e0216 */
[----:B------:R-:W2:Y:S01]  /*14a0*/  LDG.E.64 R18, desc[UR4][R22.64] ;  /* 0x0000000416127981 */ /* 0x000ea2000c1e1b00 */
[----:B------:R-:W-:-:S05]  /*14b0*/  IMAD.WIDE R24, R7, 0x8, R22 ;  /* 0x0000000807187825 */ /* 0x000fca00078e0216 */
[----:B------:R-:W3:Y:S01]  /*14c0*/  LDG.E.64 R20, desc[UR4][R24.64] ;  /* 0x0000000418147981 */ /* 0x000ee2000c1e1b00 */
[----:B------:R-:W-:-:S05]  /*14d0*/  IMAD.WIDE R26, R7, 0x8, R24 ;  /* 0x00000008071a7825 */ /* 0x000fca00078e0218 */
[----:B------:R-:W4:Y:S01]  /*14e0*/  LDG.E.64 R16, desc[UR4][R26.64] ;  /* 0x000000041a107981 */ /* 0x000f22000c1e1b00 */
[----:B------:R-:W-:-:S06]  /*14f0*/  IMAD.WIDE R14, R7, 0x8, R26 ;  /* 0x00000008070e7825 */ /* 0x000fcc00078e021a */
[----:B------:R-:W4:Y:S01]  /*1500*/  LDG.E.64 R14, desc[UR4][R14.64] ;  /* 0x000000040e0e7981 */ /* 0x000f22000c1e1b00 */
[----:B-----5:R-:W-:-:S04]  /*1510*/  IMAD R31, R8, R0, R5 ;  /* 0x00000000081f7224 */ /* 0x020fc800078e0205 */
[C---:B--2---:R-:W-:Y:S01]  /*1520*/  IMAD.WIDE R18, R31.reuse, 0x8, R18 ;  /* 0x000000081f127825 */ /* 0x044fe200078e0212 */
[----:B------:R-:W-:-:S05]  /*1530*/  IADD3 R31, PT, PT, R31, R0, RZ ;  /* 0x000000001f1f7210 */ /* 0x000fca0007ffe0ff */
[----:B------:R-:W2:Y:S01]  /*1540*/  LDG.E.64 R18, desc[UR4][R18.64] ;  /* 0x0000000412127981 */ /* 0x000ea2000c1e1b00 */
[----:B---3--:R-:W-:-:S04]  /*1550*/  IMAD.WIDE R20, R31, 0x8, R20 ;  /* 0x000000081f147825 */ /* 0x008fc800078e0214 */
[----:B------:R-:W-:Y:S02]  /*1560*/  IMAD.IADD R31, R31, 0x1, R0 ;  /* 0x000000011f1f7824 */ /* 0x000fe400078e0200 */
[----:B------:R-:W3:Y:S02]  /*1570*/  LDG.E.64 R20, desc[UR4][R20.64] ;  /* 0x0000000414147981 */ /* 0x000ee4000c1e1b00 */
[C---:B----4-:R-:W-:Y:S01]  /*1580*/  IMAD.WIDE R16, R31.reuse, 0x8, R16 ;  /* 0x000000081f107825 */ /* 0x050fe200078e0210 */
[----:B------:R-:W-:-:S05]  /*1590*/  IADD3 R31, PT, PT, R31, R0, RZ ;  /* 0x000000001f1f7210 */ /* 0x000fca0007ffe0ff */
[----:B------:R-:W4:Y:S01]  /*15a0*/  LDG.E.64 R16, desc[UR4][R16.64] ;  /* 0x0000000410107981 */ /* 0x000f22000c1e1b00 */
[----:B------:R-:W-:-:S06]  /*15b0*/  IMAD.WIDE R14, R31, 0x8, R14 ;  /* 0x000000081f0e7825 */ /* 0x000fcc00078e020e */
[----:B------:R-:W4:Y:S01]  /*15c0*/  LDG.E.64 R14, desc[UR4][R14.64] ;  /* 0x000000040e0e7981 */ /* 0x000f22000c1e1b00 */
[----:B------:R-:W-:Y:S01]  /*15d0*/  IADD3 R8, PT, PT, R8, 0x4, RZ ;  /* 0x0000000408087810 */ /* 0x000fe20007ffe0ff */
[----:B--2---:R-:W-:-:S08]  /*15e0*/  DADD R28, R28, R18 ;  /* 0x000000001c1c7229 */ /* 0x004fd00000000012 */
[----:B---3--:R-:W-:-:S08]  /*15f0*/  DADD R28, R28, R20 ;  /* 0x000000001c1c7229 */ /* 0x008fd00000000014 */
[----:B----4-:R-:W-:-:S08]  /*1600*/  DADD R28, R28, R16 ;  /* 0x000000001c1c7229 */ /* 0x010fd00000000010 */
[----:B------:R-:W-:-:S11]  /*1610*/  DADD R28, R28, R14 ;  /* 0x000000001c1c7229 */ /* 0x000fd6000000000e */
.L_x_4:
[----:B------:R-:W-:Y:S05]  /*1620*/  @!P1 BRA `(.L_x_1) ;  /* 0x0000000000689947 */ /* 0x000fea0003800000 */
[----:B------:R-:W-:Y:S02]  /*1630*/  ISETP.NE.AND P0, PT, R10, 0x1, PT ;  /* 0x000000010a00780c */ /* 0x000fe40003f05270 */
[----:B------:R-:W-:-:S04]  /*1640*/  LOP3.LUT R3, R3, 0x1, RZ, 0xc0, !PT ;  /* 0x0000000103037812 */ /* 0x000fc800078ec0ff */
[----:B------:R-:W-:-:S07]  /*1650*/  ISETP.NE.U32.AND P1, PT, R3, 0x1, PT ;  /* 0x000000010300780c */ /* 0x000fce0003f25070 */
[----:B------:R-:W0:Y:S01]  /*1660*/  @P0 LDC.64 R14, c[0x0][0x388] ;  /* 0x0000e200ff0e0b82 */ /* 0x000e220000000a00 */
[----:B------:R-:W-:-:S07]  /*1670*/  @P0 IMAD R17, R8, R7, R4 ;  /* 0x0000000708110224 */ /* 0x000fce00078e0204 */
[----:B------:R-:W1:Y:S01]  /*1680*/  @!P1 LDC.64 R22, c[0x0][0x388] ;  /* 0x0000e200ff169b82 */ /* 0x000e620000000a00 */
[C---:B-----5:R-:W-:Y:S02]  /*1690*/  @P0 IMAD R3, R8.reuse, R0, R5 ;  /* 0x0000000008030224 */ /* 0x060fe400078e0205 */
[----:B------:R-:W-:Y:S02]  /*16a0*/  @P0 VIADD R8, R8, 0x2 ;  /* 0x0000000208080836 */ /* 0x000fe40000000000 */
[----:B0-----:R-:W-:-:S05]  /*16b0*/  @P0 IMAD.WIDE R16, R17, 0x8, R14 ;  /* 0x0000000811100825 */ /* 0x001fca00078e020e */
[----:B------:R0:W2:Y:S01]  /*16c0*/  @P0 LDG.E.64 R18, desc[UR4][R16.64] ;  /* 0x0000000410120981 */ /* 0x0000a2000c1e1b00 */
[----:B------:R-:W-:-:S04]  /*16d0*/  @P0 IMAD.WIDE R20, R7, 0x8, R16 ;  /* 0x0000000807140825 */ /* 0x000fc800078e0210 */
[----:B------:R-:W-:Y:S02]  /*16e0*/  @!P1 IMAD R15, R8, R7, R4 ;  /* 0x00000007080f9224 */ /* 0x000fe400078e0204 */
[----:B------:R-:W3:Y:S02]  /*16f0*/  @P0 LDG.E.64 R20, desc[UR4][R20.64] ;  /* 0x0000000414140981 */ /* 0x000ee4000c1e1b00 */
[----:B-1----:R-:W-:-:S06]  /*1700*/  @!P1 IMAD.WIDE R14, R15, 0x8, R22 ;  /* 0x000000080f0e9825 */ /* 0x002fcc00078e0216 */
[----:B------:R-:W4:Y:S01]  /*1710*/  @!P1 LDG.E.64 R14, desc[UR4][R14.64] ;  /* 0x000000040e0e9981 */ /* 0x000f22000c1e1b00 */
[CC--:B------:R-:W-:Y:S01]  /*1720*/  @P0 IADD3 R23, PT, PT, R3.reuse, R0.reuse, RZ ;  /* 0x0000000003170210 */ /* 0x0c0fe20007ffe0ff */
[----:B0-----:R-:W-:Y:S02]  /*1730*/  @!P1 IMAD R17, R8, R0, R5 ;  /* 0x0000000008119224 */ /* 0x001fe400078e0205 */
[----:B--2---:R-:W-:-:S06]  /*1740*/  @P0 IMAD.WIDE R18, R3, 0x8, R18 ;  /* 0x0000000803120825 */ /* 0x004fcc00078e0212 */
[----:B------:R-:W2:Y:S01]  /*1750*/  @P0 LDG.E.64 R18, desc[UR4][R18.64] ;  /* 0x0000000412120981 */ /* 0x000ea2000c1e1b00 */
[----:B---3--:R-:W-:-:S06]  /*1760*/  @P0 IMAD.WIDE R22, R23, 0x8, R20 ;  /* 0x0000000817160825 */ /* 0x008fcc00078e0214 */
[----:B------:R-:W3:Y:S01]  /*1770*/  @P0 LDG.E.64 R22, desc[UR4][R22.64] ;  /* 0x0000000416160981 */ /* 0x000ee2000c1e1b00 */
[----:B----4-:R-:W-:-:S06]  /*1780*/  @!P1 IMAD.WIDE R16, R17, 0x8, R14 ;  /* 0x0000000811109825 */ /* 0x010fcc00078e020e */
[----:B------:R-:W4:Y:S01]  /*1790*/  @!P1 LDG.E.64 R16, desc[UR4][R16.64] ;  /* 0x0000000410109981 */ /* 0x000f22000c1e1b00 */
[----:B--2---:R-:W-:-:S08]  /*17a0*/  @P0 DADD R20, R28, R18 ;  /* 0x000000001c140229 */ /* 0x004fd00000000012 */
[----:B---3--:R-:W-:-:S08]  /*17b0*/  @P0 DADD R28, R20, R22 ;  /* 0x00000000141c0229 */ /* 0x008fd00000000016 */
[----:B----4-:R-:W-:-:S11]  /*17c0*/  @!P1 DADD R28, R28, R16 ;  /* 0x000000001c1c9229 */ /* 0x010fd60000000010 */
.L_x_1:
[----:B------:R-:W0:Y:S02]  /*17d0*/  LDCU.64 UR6, c[0x0][0x3a0] ;  /* 0x00007400ff0677ac */ /* 0x000e240008000a00 */
[----:B0-----:R-:W-:Y:S01]  /*17e0*/  MOV R18, UR6 ;  /* 0x0000000600127c02 */ /* 0x001fe20008000f00 */
[----:B------:R-:W-:-:S04]  /*17f0*/  IMAD.U32 R19, RZ, RZ, UR7 ;  /* 0x00000007ff137e24 */ /* 0x000fc8000f8e00ff */
[----:B------:R-:W-:-:S06]  /*1800*/  IMAD.WIDE R14, R36, 0x8, R18 ;  /* 0x00000008240e7825 */ /* 0x000fcc00078e0212 */
[----:B------:R-:W2:Y:S01]  /*1810*/  LDG.E.64 R14, desc[UR4][R14.64] ;  /* 0x000000040e0e7981 */ /* 0x000ea2000c1e1b00 */
[----:B------:R-:W-:Y:S02]  /*1820*/  IADD3 R8, PT, PT, -R13, R12, RZ ;  /* 0x0000000c0d087210 */ /* 0x000fe40007ffe1ff */
[----:B------:R-:W-:Y:S02]  /*1830*/  MOV R12, 0x1 ;  /* 0x00000001000c7802 */ /* 0x000fe40000000f00 */
[----:B------:R-:W-:-:S04]  /*1840*/  VIMNMX R3, PT, PT, R11, R8, PT ;  /* 0x000000080b037248 */ /* 0x000fc80003fe0100 */
[----:B------:R-:W-:Y:S01]  /*1850*/  ISETP.GE.AND P0, PT, R3, 0x2, PT ;  /* 0x000000020300780c */ /* 0x000fe20003f06270 */
[----:B--2---:R-:W-:-:S05]  /*1860*/  IMAD.WIDE R16, R9, 0x8, R14 ;  /* 0x0000000809107825 */ /* 0x004fca00078e020e */
[----:B------:R0:W-:Y:S07]  /*1870*/  STG.E.64 desc[UR4][R16.64], R28 ;  /* 0x0000001c10007986 */ /* 0x0001ee000c101b04 */
[----:B------:R-:W-:Y:S05]  /*1880*/  @!P0 BRA `(.L_x_5) ;  /* 0x0000000400a88947 */ /* 0x000fea0003800000 */
[C---:B------:R-:W-:Y:S01]  /*1890*/  IADD3 R12, PT, PT, R3.reuse, -0x2, RZ ;  /* 0xfffffffe030c7810 */ /* 0x040fe20007ffe0ff */
[----:B------:R-:W-:-:S03]  /*18a0*/  VIADD R10, R3, 0xffffffff ;  /* 0xffffffff030a7836 */ /* 0x000fc60000000000 */
[----:B------:R-:W-:Y:S02]  /*18b0*/  ISETP.GE.U32.AND P0, PT, R12, 0x3, PT ;  /* 0x000000030c00780c */ /* 0x000fe40003f06070 */
[----:B------:R-:W-:-:S04]  /*18c0*/  LOP3.LUT R6, R10, 0x3, RZ, 0xc0, !PT ;  /* 0x000000030a067812 */ /* 0x000fc800078ec0ff */
[----:B------:R-:W-:-:S07]  /*18d0*/  ISETP.NE.AND P1, PT, R6, RZ, PT ;  /* 0x000000ff0600720c */ /* 0x000fce0003f25270 */
[----:B------:R-:W-:Y:S06]  /*18e0*/  @!P0 BRA `(.L_x_6) ;  /* 0x00000004001c8947 */ /* 0x000fec0003800000 */
[C---:B------:R-:W-:Y:S01]  /*18f0*/  IADD3 R31, PT, PT, R13.reuse, 0x2, RZ ;  /* 0x000000020d1f7810 */ /* 0x040fe20007ffe0ff */
[C---:B------:R-:W-:Y:S01]  /*1900*/  VIADD R15, R13.reuse, 0x3 ;  /* 0x000000030d0f7836 */ /* 0x040fe20000000000 */
[----:B0-----:R-:W-:Y:S01]  /*1910*/  IADD3 R16, PT, PT, R13, 0x4, RZ ;  /* 0x000000040d107810 */ /* 0x001fe20007ffe0ff */
[----:B-----5:R-:W-:Y:S01]  /*1920*/  IMAD R43, R2, 0x3, R9 ;  /* 0x00000003022b7824 */ /* 0x020fe200078e0209 */
[----:B------:R-:W-:Y:S01]  /*1930*/  LOP3.LUT R10, R10, 0xfffffffc, RZ, 0xc0, !PT ;  /* 0xfffffffc0a0a7812 */ /* 0x000fe200078ec0ff */
[----:B------:R-:W-:Y:S01]  /*1940*/  IMAD R13, R15, R0, R5 ;  /* 0x000000000f0d7224 */ /* 0x000fe200078e0205 */
[C---:B------:R-:W-:Y:S01]  /*1950*/  LEA R41, R2.reuse, R9, 0x1 ;  /* 0x0000000902297211 */ /* 0x040fe200078e08ff */
[----:B------:R-:W-:Y:S01]  /*1960*/  IMAD R17, R2, 0x4, R9 ;  /* 0x0000000402117824 */ /* 0x000fe200078e0209 */
[----:B------:R-:W-:Y:S01]  /*1970*/  IADD3 R39, PT, PT, R9, R2, RZ ;  /* 0x0000000209277210 */ /* 0x000fe20007ffe0ff */
[C---:B------:R-:W-:Y:S01]  /*1980*/  IMAD R37, R11.reuse, R0, R5 ;  /* 0x000000000b257224 */ /* 0x040fe200078e0205 */
[-C--:B------:R-:W-:Y:S01]  /*1990*/  IADD3 R14, PT, PT, R36, R7.reuse, RZ ;  /* 0x00000007240e7210 */ /* 0x080fe20007ffe0ff */
[----:B------:R-:W-:-:S02]  /*19a0*/  IMAD R12, R11, R7, R4 ;  /* 0x000000070b0c7224 */ /* 0x000fc400078e0204 */
[----:B------:R-:W-:Y:S02]  /*19b0*/  IMAD.MOV R10, RZ, RZ, -R10 ;  /* 0x000000ffff0a7224 */ /* 0x000fe400078e0a0a */
[-CC-:B------:R-:W-:Y:S02]  /*19c0*/  IMAD R31, R31, R0.reuse, R5.reuse ;  /* 0x000000001f1f7224 */ /* 0x180fe400078e0205 */
[----:B------:R-:W-:-:S07]  /*19d0*/  IMAD R15, R16, R0, R5 ;  /* 0x00000000100f7224 */ /* 0x000fce00078e0205 */
.L_x_7:
[----:B------:R-:W0:Y:S08]  /*19e0*/  LDC.64 R20, c[0x0][0x388] ;  /* 0x0000e200ff147b82 */ /* 0x000e300000000a00 */
[----:B------:R-:W1:Y:S01]  /*19f0*/  LDC.64 R18, c[0x0][0x3a0] ;  /* 0x0000e800ff127b82 */ /* 0x000e620000000a00 */
[----:B0-----:R-:W-:-:S05]  /*1a00*/  IMAD.WIDE R20, R12, 0x8, R20 ;  /* 0x000000080c147825 */ /* 0x001fca00078e0214 */
[----:B--2---:R-:W2:Y:S01]  /*1a10*/  LDG.E.64 R24, desc[UR4][R20.64] ;  /* 0x0000000414187981 */ /* 0x004ea2000c1e1b00 */
[----:B-1----:R-:W-:-:S05]  /*1a20*/  IMAD.WIDE R22, R14, 0x8, R18 ;  /* 0x000000080e167825 */ /* 0x002fca00078e0212 */
[----:B------:R-:W3:Y:S01]  /*1a30*/  LDG.E.64 R26, desc[UR4][R22.64] ;  /* 0x00000004161a7981 */ /* 0x000ee2000c1e1b00 */
[----:B--2---:R-:W-:-:S06]  /*1a40*/  IMAD.WIDE R24, R37, 0x8, R24 ;  /* 0x0000000825187825 */ /* 0x004fcc00078e0218 */
[----:B------:R-:W2:Y:S01]  /*1a50*/  LDG.E.64 R24, desc[UR4][R24.64] ;  /* 0x0000000418187981 */ /* 0x000ea2000c1e1b00 */
[----:B---3--:R-:W-:Y:S01]  /*1a60*/  IMAD.WIDE R26, R39, 0x8, R26 ;  /* 0x00000008271a7825 */ /* 0x008fe200078e021a */
[----:B--2---:R-:W-:-:S03]  /*1a70*/  DADD R28, R24, R28 ;  /* 0x00000000181c7229 */ /* 0x004fc6000000001c */
[----:B------:R-:W-:-:S04]  /*1a80*/  IMAD.WIDE R24, R7, 0x8, R20 ;  /* 0x0000000807187825 */ /* 0x000fc800078e0214 */
[----:B------:R0:W-:Y:S04]  /*1a90*/  STG.E.64 desc[UR4][R26.64], R28 ;  /* 0x0000001c1a007986 */ /* 0x0001e8000c101b04 */
[----:B------:R-:W2:Y:S01]  /*1aa0*/  LDG.E.64 R44, desc[UR4][R24.64] ;  /* 0x00000004182c7981 */ /* 0x000ea2000c1e1b00 */
[----:B------:R-:W-:-:S05]  /*1ab0*/  IMAD.WIDE R32, R7, 0x8, R22 ;  /* 0x0000000807207825 */ /* 0x000fca00078e0216 */
[----:B------:R-:W3:Y:S01]  /*1ac0*/  LDG.E.64 R34, desc[UR4][R32.64] ;  /* 0x0000000420227981 */ /* 0x000ee2000c1e1b00 */
[----:B--2---:R-:W-:-:S05]  /*1ad0*/  IMAD.WIDE R44, R31, 0x8, R44 ;  /* 0x000000081f2c7825 */ /* 0x004fca00078e022c */
[----:B------:R-:W2:Y:S01]  /*1ae0*/  LDG.E.64 R20, desc[UR4][R44.64] ;  /* 0x000000042c147981 */ /* 0x000ea2000c1e1b00 */
[----:B---3--:R-:W-:-:S04]  /*1af0*/  IMAD.WIDE R34, R41, 0x8, R34 ;  /* 0x0000000829227825 */ /* 0x008fc800078e0222 */
[----:B------:R-:W-:Y:S01]  /*1b00*/  IMAD.WIDE R22, R7, 0x8, R24 ;  /* 0x0000000807167825 */ /* 0x000fe200078e0218 */
[----:B--2---:R-:W-:-:S07]  /*1b10*/  DADD R20, R28, R20 ;  /* 0x000000001c147229 */ /* 0x004fce0000000014 */
[----:B------:R1:W-:Y:S04]  /*1b20*/  STG.E.64 desc[UR4][R34.64], R20 ;  /* 0x0000001422007986 */ /* 0x0003e8000c101b04 */
[----:B------:R-:W0:Y:S02]  /*1b30*/  LDG.E.64 R24, desc[UR4][R22.64] ;  /* 0x0000000416187981 */ /* 0x000e24000c1e1b00 */
[----:B0-----:R-:W-:-:S04]  /*1b40*/  IMAD.WIDE R26, R13, 0x8, R24 ;  /* 0x000000080d1a7825 */ /* 0x001fc800078e0218 */
[C---:B------:R-:W-:Y:S02]  /*1b50*/  IMAD.WIDE R24, R7.reuse, 0x8, R32 ;  /* 0x0000000807187825 */ /* 0x040fe400078e0220 */
[----:B------:R-:W2:Y:S04]  /*1b60*/  LDG.E.64 R26, desc[UR4][R26.64] ;  /* 0x000000041a1a7981 */ /* 0x000ea8000c1e1b00 */
[----:B------:R-:W3:Y:S01]  /*1b70*/  LDG.E.64 R28, desc[UR4][R24.64] ;  /* 0x00000004181c7981 */ /* 0x000ee2000c1e1b00 */
[----:B------:R-:W-:Y:S01]  /*1b80*/  IMAD.WIDE R22, R7, 0x8, R22 ;  /* 0x0000000807167825 */ /* 0x000fe200078e0216 */
[----:B--2---:R-:W-:-:S03]  /*1b90*/  DADD R44, R20, R26 ;  /* 0x00000000142c7229 */ /* 0x004fc6000000001a */
[----:B---3--:R-:W-:-:S05]  /*1ba0*/  IMAD.WIDE R26, R43, 0x8, R28 ;  /* 0x000000082b1a7825 */ /* 0x008fca00078e021c */
[----:B------:R2:W-:Y:S04]  /*1bb0*/  STG.E.64 desc[UR4][R26.64], R44 ;  /* 0x0000002c1a007986 */ /* 0x0005e8000c101b04 */
[----:B------:R-:W3:Y:S01]  /*1bc0*/  LDG.E.64 R32, desc[UR4][R22.64] ;  /* 0x0000000416207981 */ /* 0x000ee2000c1e1b00 */
[----:B-1----:R-:W-:-:S06]  /*1bd0*/  IMAD.WIDE R20, R7, 0x8, R24 ;  /* 0x0000000807147825 */ /* 0x002fcc00078e0218 */
[----:B------:R-:W4:Y:S01]  /*1be0*/  LDG.E.64 R20, desc[UR4][R20.64] ;  /* 0x0000000414147981 */ /* 0x000f22000c1e1b00 */
[----:B---3--:R-:W-:-:S05]  /*1bf0*/  IMAD.WIDE R32, R15, 0x8, R32 ;  /* 0x000000080f207825 */ /* 0x008fca00078e0220 */
[----:B------:R-:W3:Y:S01]  /*1c00*/  LDG.E.64 R28, desc[UR4][R32.64] ;  /* 0x00000004201c7981 */ /* 0x000ee2000c1e1b00 */
[----:B------:R-:W-:-:S04]  /*1c10*/  IADD3 R10, PT, PT, R10, 0x4, RZ ;  /* 0x000000040a0a7810 */ /* 0x000fc80007ffe0ff */
[----:B------:R-:W-:Y:S01]  /*1c20*/  ISETP.NE.AND P0, PT, R10, RZ, PT ;  /* 0x000000ff0a00720c */ /* 0x000fe20003f05270 */
[----:B----4-:R-:W-:Y:S01]  /*1c30*/  IMAD.WIDE R24, R17, 0x8, R20 ;  /* 0x0000000811187825 */ /* 0x010fe200078e0214 */
[----:B------:R-:W-:Y:S02]  /*1c40*/  IADD3 R9, PT, PT, R2, R9, R2 ;  /* 0x0000000902097210 */ /* 0x000fe40007ffe002 */
[C---:B------:R-:W-:Y:S01]  /*1c50*/  LEA R36, R7.reuse, R36, 0x2 ;  /* 0x0000002407247211 */ /* 0x040fe200078e10ff */
[----:B------:R-:W-:Y:S01]  /*1c60*/  IMAD R5, R0, 0x4, R5 ;  /* 0x0000000400057824 */ /* 0x000fe200078e0205 */
[C---:B------:R-:W-:Y:S01]  /*1c70*/  LEA R4, R7.reuse, R4, 0x2 ;  /* 0x0000000407047211 */ /* 0x040fe200078e10ff */
[C---:B------:R-:W-:Y:S01]  /*1c80*/  IMAD R14, R7.reuse, 0x4, R14 ;  /* 0x00000004070e7824 */ /* 0x040fe200078e020e */
[----:B------:R-:W-:Y:S01]  /*1c90*/  IADD3 R9, PT, PT, R2, R9, R2 ;  /* 0x0000000902097210 */ /* 0x000fe20007ffe002 */
[----:B------:R-:W-:Y:S01]  /*1ca0*/  IMAD R31, R0, 0x4, R31 ;  /* 0x00000004001f7824 */ /* 0x000fe200078e021f */
[----:B------:R-:W-:Y:S01]  /*1cb0*/  LEA R12, R7, R12, 0x2 ;  /* 0x0000000c070c7211 */ /* 0x000fe200078e10ff */
[----:B------:R-:W-:Y:S01]  /*1cc0*/  IMAD R43, R2, 0x4, R43 ;  /* 0x00000004022b7824 */ /* 0x000fe200078e022b */
[----:B------:R-:W-:-:S02]  /*1cd0*/  LEA R37, R0, R37, 0x2 ;  /* 0x0000002500257211 */ /* 0x000fc400078e10ff */
[C---:B------:R-:W-:Y:S02]  /*1ce0*/  LEA R39, R2.reuse, R39, 0x2 ;  /* 0x0000002702277211 */ /* 0x040fe400078e10ff */
[----:B------:R-:W-:Y:S02]  /*1cf0*/  LEA R41, R2, R41, 0x2 ;  /* 0x0000002902297211 */ /* 0x000fe400078e10ff */
[C---:B------:R-:W-:Y:S02]  /*1d00*/  LEA R13, R0.reuse, R13, 0x2 ;  /* 0x0000000d000d7211 */ /* 0x040fe400078e10ff */
[----:B------:R-:W-:Y:S02]  /*1d10*/  LEA R15, R0, R15, 0x2 ;  /* 0x0000000f000f7211 */ /* 0x000fe400078e10ff */
[----:B------:R-:W-:Y:S01]  /*1d20*/  LEA R17, R2, R17, 0x2 ;  /* 0x0000001102117211 */ /* 0x000fe200078e10ff */
[----:B---3--:R-:W-:-:S07]  /*1d30*/  DADD R28, R44, R28 ;  /* 0x000000002c1c7229 */ /* 0x008fce000000001c */
[----:B------:R2:W-:Y:S01]  /*1d40*/  STG.E.64 desc[UR4][R24.64], R28 ;  /* 0x0000001c18007986 */ /* 0x0005e2000c101b04 */
[----:B------:R-:W-:Y:S05]  /*1d50*/  @P0 BRA `(.L_x_7) ;  /* 0xfffffffc00200947 */ /* 0x000fea000383ffff */
.L_x_6:
[----:B------:R-:W-:Y:S01]  /*1d60*/  IMAD.MOV.U32 R12, RZ, RZ, R3 ;  /* 0x000000ffff0c7224 */ /* 0x000fe200078e0003 */
[----:B------:R-:W-:Y:S06]  /*1d70*/  @!P1 BRA `(.L_x_5) ;  /* 0x00000000006c9947 */ /* 0x000fec0003800000 */
[----:B------:R-:W-:Y:S01]  /*1d80*/  IADD3 R22, PT, PT, -R6, RZ, RZ ;  /* 0x000000ff06167210 */ /* 0x000fe20007ffe1ff */
[----:B------:R-:W-:Y:S01]  /*1d90*/  IMAD.IADD R6, R36, 0x1, R7 ;  /* 0x0000000124067824 */ /* 0x000fe200078e0207 */
[----:B-----5:R-:W-:Y:S01]  /*1da0*/  IADD3 R23, PT, PT, R9, R2, RZ ;  /* 0x0000000209177210 */ /* 0x020fe20007ffe0ff */
[C---:B--2---:R-:W-:Y:S02]  /*1db0*/  IMAD R25, R11.reuse, R0, R5 ;  /* 0x000000000b197224 */ /* 0x044fe400078e0205 */
[----:B------:R-:W-:-:S07]  /*1dc0*/  IMAD R10, R11, R7, R4 ;  /* 0x000000070b0a7224 */ /* 0x000fce00078e0204 */
.L_x_8:
[----:B-1----:R-:W1:Y:S02]  /*1dd0*/  LDC.64 R14, c[0x0][0x388] ;  /* 0x0000e200ff0e7b82 */ /* 0x002e640000000a00 */
[----:B-1----:R-:W-:-:S06]  /*1de0*/  IMAD.WIDE R14, R10, 0x8, R14 ;  /* 0x000000080a0e7825 */ /* 0x002fcc00078e020e */
[----:B------:R-:W0:Y:S01]  /*1df0*/  LDG.E.64 R14, desc[UR4][R14.64] ;  /* 0x000000040e0e7981 */ /* 0x000e22000c1e1b00 */
[----:B------:R-:W-:-:S06]  /*1e00*/  IMAD.WIDE R12, R6, 0x8, R18 ;  /* 0x00000008060c7825 */ /* 0x000fcc00078e0212 */
[----:B------:R-:W2:Y:S01]  /*1e10*/  LDG.E.64 R12, desc[UR4][R12.64] ;  /* 0x000000040c0c7981 */ /* 0x000ea2000c1e1b00 */
[----:B0-----:R-:W-:-:S06]  /*1e20*/  IMAD.WIDE R16, R25, 0x8, R14 ;  /* 0x0000000819107825 */ /* 0x001fcc00078e020e */
[----:B------:R-:W3:Y:S01]  /*1e30*/  LDG.E.64 R16, desc[UR4][R16.64] ;  /* 0x0000000410107981 */ /* 0x000ee2000c1e1b00 */
[----:B------:R-:W-:-:S04]  /*1e40*/  IADD3 R22, PT, PT, R22, 0x1, RZ ;  /* 0x0000000116167810 */ /* 0x000fc80007ffe0ff */
[----:B------:R-:W-:Y:S01]  /*1e50*/  ISETP.NE.AND P0, PT, R22, RZ, PT ;  /* 0x000000ff1600720c */ /* 0x000fe20003f05270 */
[----:B--2---:R-:W-:Y:S01]  /*1e60*/  IMAD.WIDE R20, R23, 0x8, R12 ;  /* 0x0000000817147825 */ /* 0x004fe200078e020c */
[----:B------:R-:W-:Y:S02]  /*1e70*/  IADD3 R5, PT, PT, R0, R5, RZ ;  /* 0x0000000500057210 */ /* 0x000fe40007ffe0ff */
[----:B------:R-:W-:Y:S01]  /*1e80*/  IADD3 R9, PT, PT, R9, R2, RZ ;  /* 0x0000000209097210 */ /* 0x000fe20007ffe0ff */
[C---:B------:R-:W-:Y:S01]  /*1e90*/  IMAD.IADD R4, R7.reuse, 0x1, R4 ;  /* 0x0000000107047824 */ /* 0x040fe200078e0204 */
[----:B------:R-:W-:Y:S01]  /*1ea0*/  IADD3 R36, PT, PT, R7, R36, RZ ;  /* 0x0000002407247210 */ /* 0x000fe20007ffe0ff */
[----:B------:R-:W-:Y:S01]  /*1eb0*/  IMAD.IADD R6, R6, 0x1, R7 ;  /* 0x0000000106067824 */ /* 0x000fe200078e0207 */
[----:B------:R-:W-:Y:S01]  /*1ec0*/  IADD3 R10, PT, PT, R10, R7, RZ ;  /* 0x000000070a0a7210 */ /* 0x000fe20007ffe0ff */
[----:B------:R-:W-:Y:S01]  /*1ed0*/  IMAD.IADD R25, R25, 0x1, R0 ;  /* 0x0000000119197824 */ /* 0x000fe200078e0200 */
[----:B------:R-:W-:Y:S01]  /*1ee0*/  IADD3 R23, PT, PT, R23, R2, RZ ;  /* 0x0000000217177210 */ /* 0x000fe20007ffe0ff */
[----:B---3--:R-:W-:-:S07]  /*1ef0*/  DADD R28, R16, R28 ;  /* 0x00000000101c7229 */ /* 0x008fce000000001c */
[----:B------:R1:W-:Y:S01]  /*1f00*/  STG.E.64 desc[UR4][R20.64], R28 ;  /* 0x0000001c14007986 */ /* 0x0003e2000c101b04 */
[----:B------:R-:W-:Y:S05]  /*1f10*/  @P0 BRA `(.L_x_8) ;  /* 0xfffffffc00ac0947 */ /* 0x000fea000383ffff */
[----:B------:R-:W-:-:S07]  /*1f20*/  MOV R12, R3 ;  /* 0x00000003000c7202 */ /* 0x000fce0000000f00 */
.L_x_5:
[----:B------:R-:W-:-:S13]  /*1f30*/  ISETP.GE.AND P0, PT, R12, R8, PT ;  /* 0x000000080c00720c */ /* 0x000fda0003f06270 */
[----:B------:R-:W-:Y:S05]  /*1f40*/  @P0 BRA `(.L_x_9) ;  /* 0x0000000800600947 */ /* 0x000fea0003800000 */
[----:B------:R-:W3:Y:S02]  /*1f50*/  LDC.64 R14, c[0x0][0x3c0] ;  /* 0x0000f000ff0e7b82 */ /* 0x000ee40000000a00 */
[-C--:B---3--:R-:W-:Y:S02]  /*1f60*/  IADD3 R3, PT, PT, R14, -R12.reuse, -R15 ;  /* 0x8000000c0e037210 */ /* 0x088fe40007ffe80f */
[----:B------:R-:W-:Y:S02]  /*1f70*/  IADD3 R14, PT, PT, R12, R15, -R14 ;  /* 0x0000000f0c0e7210 */ /* 0x000fe40007ffe80e */
[----:B------:R-:W-:Y:S02]  /*1f80*/  LOP3.LUT P0, R6, R3, 0x3, RZ, 0xc0, !PT ;  /* 0x0000000303067812 */ /* 0x000fe4000780c0ff */
[----:B------:R-:W-:Y:S02]  /*1f90*/  ISETP.GT.U32.AND P1, PT, R14, -0x4, PT ;  /* 0xfffffffc0e00780c */ /* 0x000fe40003f24070 */
[----:B------:R-:W-:-:S09]  /*1fa0*/  MOV R3, R12 ;  /* 0x0000000c00037202 */ /* 0x000fd20000000f00 */
[----:B------:R-:W-:Y:S05]  /*1fb0*/  @!P0 BRA `(.L_x_10) ;  /* 0x00000000009c8947 */ /* 0x000fea0003800000 */
[----:B------:R-:W-:Y:S01]  /*1fc0*/  MOV R3, R12 ;  /* 0x0000000c00037202 */ /* 0x000fe20000000f00 */
[----:B------:R-:W-:Y:S01]  /*1fd0*/  IMAD.MOV R14, RZ, RZ, -R7 ;  /* 0x000000ffff0e7224 */ /* 0x000fe200078e0a07 */
[----:B-----5:R-:W-:Y:S01]  /*1fe0*/  IADD3 R12, PT, PT, -R0, RZ, RZ ;  /* 0x000000ff000c7210 */ /* 0x020fe20007ffe1ff */
[----:B------:R-:W-:Y:S01]  /*1ff0*/  IMAD.MOV R6, RZ, RZ, -R6 ;  /* 0x000000ffff067224 */ /* 0x000fe200078e0a06 */
[----:B------:R-:W-:Y:S01]  /*2000*/  IADD3 R31, PT, PT, R9, R2, RZ ;  /* 0x00000002091f7210 */ /* 0x000fe20007ffe0ff */
[C-C-:B--2---:R-:W-:Y:S01]  /*2010*/  IMAD R25, R11.reuse, R0, R5.reuse ;  /* 0x000000000b197224 */ /* 0x144fe200078e0205 */
[-C--:B------:R-:W-:Y:S01]  /*2020*/  IADD3 R10, PT, PT, R36, R7.reuse, RZ ;  /* 0x00000007240a7210 */ /* 0x080fe20007ffe0ff */
[--C-:B------:R-:W-:Y:S02]  /*2030*/  IMAD R24, R11, R7, R4.reuse ;  /* 0x000000070b187224 */ /* 0x100fe400078e0204 */
[C---:B------:R-:W-:Y:S02]  /*2040*/  IMAD R27, R15.reuse, R12, R5 ;  /* 0x0000000c0f1b7224 */ /* 0x040fe400078e0205 */
[----:B------:R-:W-:-:S07]  /*2050*/  IMAD R14, R15, R14, R4 ;  /* 0x0000000e0f0e7224 */ /* 0x000fce00078e0204 */
.L_x_11:
[----:B------:R-:W2:Y:S02]  /*2060*/  LDC.64 R22, c[0x0][0x388] ;  /* 0x0000e200ff167b82 */ /* 0x000ea40000000a00 */
[----:B--2---:R-:W-:-:S04]  /*2070*/  IMAD.WIDE R32, R24, 0x8, R22 ;  /* 0x0000000818207825 */ /* 0x004fc800078e0216 */
[----:B------:R-:W-:Y:S01]  /*2080*/  IMAD.WIDE R22, R14, 0x8, R22 ;  /* 0x000000080e167825 */ /* 0x000fe200078e0216 */
[----:B------:R-:W2:Y:S04]  /*2090*/  LDG.E.64 R12, desc[UR4][R32.64] ;  /* 0x00000004200c7981 */ /* 0x000ea8000c1e1b00 */
[----:B0--3--:R-:W3:Y:S01]  /*20a0*/  LDG.E.64 R16, desc[UR4][R22.64] ;  /* 0x0000000416107981 */ /* 0x009ee2000c1e1b00 */
[----:B-1----:R-:W-:-:S06]  /*20b0*/  IMAD.WIDE R20, R10, 0x8, R18 ;  /* 0x000000080a147825 */ /* 0x002fcc00078e0212 */
[----:B------:R-:W4:Y:S01]  /*20c0*/  LDG.E.64 R20, desc[UR4][R20.64] ;  /* 0x0000000414147981 */ /* 0x000f22000c1e1b00 */
[----:B--2---:R-:W-:-:S04]  /*20d0*/  IMAD.WIDE R12, R25, 0x8, R12 ;  /* 0x00000008190c7825 */ /* 0x004fc800078e020c */
[----:B---3--:R-:W-:Y:S02]  /*20e0*/  IMAD.WIDE R16, R27, 0x8, R16 ;  /* 0x000000081b107825 */ /* 0x008fe400078e0210 */
[----:B------:R-:W2:Y:S04]  /*20f0*/  LDG.E.64 R12, desc[UR4][R12.64] ;  /* 0x000000040c0c7981 */ /* 0x000ea8000c1e1b00 */
[----:B------:R-:W2:Y:S01]  /*2100*/  LDG.E.64 R16, desc[UR4][R16.64] ;  /* 0x0000000410107981 */ /* 0x000ea2000c1e1b00 */
[----:B------:R-:W-:-:S04]  /*2110*/  IADD3 R6, PT, PT, R6, 0x1, RZ ;  /* 0x0000000106067810 */ /* 0x000fc80007ffe0ff */
[----:B------:R-:W-:Y:S01]  /*2120*/  ISETP.NE.AND P0, PT, R6, RZ, PT ;  /* 0x000000ff0600720c */ /* 0x000fe20003f05270 */
[----:B------:R-:W-:Y:S01]  /*2130*/  IMAD.IADD R5, R0, 0x1, R5 ;  /* 0x0000000100057824 */ /* 0x000fe200078e0205 */
[----:B------:R-:W-:Y:S01]  /*2140*/  IADD3 R4, PT, PT, R7, R4, RZ ;  /* 0x0000000407047210 */ /* 0x000fe20007ffe0ff */
[----:B------:R-:W-:Y:S01]  /*2150*/  IMAD.IADD R9, R9, 0x1, R2 ;  /* 0x0000000109097824 */ /* 0x000fe200078e0202 */
[----:B------:R-:W-:Y:S01]  /*2160*/  IADD3 R36, PT, PT, R7, R36, RZ ;  /* 0x0000002407247210 */ /* 0x000fe20007ffe0ff */
[----:B------:R-:W-:Y:S01]  /*2170*/  IMAD.IADD R10, R10, 0x1, R7 ;  /* 0x000000010a0a7824 */ /* 0x000fe200078e0207 */
[----:B------:R-:W-:Y:S02]  /*2180*/  IADD3 R3, PT, PT, R3, 0x1, RZ ;  /* 0x0000000103037810 */ /* 0x000fe40007ffe0ff */
[-C--:B------:R-:W-:Y:S02]  /*2190*/  IADD3 R14, PT, PT, R14, R7.reuse, RZ ;  /* 0x000000070e0e7210 */ /* 0x080fe40007ffe0ff */
[----:B------:R-:W-:-:S02]  /*21a0*/  IADD3 R24, PT, PT, R24, R7, RZ ;  /* 0x0000000718187210 */ /* 0x000fc40007ffe0ff */
[-C--:B------:R-:W-:Y:S02]  /*21b0*/  IADD3 R25, PT, PT, R25, R0.reuse, RZ ;  /* 0x0000000019197210 */ /* 0x080fe40007ffe0ff */
[----:B------:R-:W-:Y:S01]  /*21c0*/  IADD3 R27, PT, PT, R27, R0, RZ ;  /* 0x000000001b1b7210 */ /* 0x000fe20007ffe0ff */
[----:B--2---:R-:W-:-:S08]  /*21d0*/  DADD R34, R12, -R16 ;  /* 0x000000000c227229 */ /* 0x004fd00000000810 */
[----:B------:R-:W-:Y:S01]  /*21e0*/  DADD R28, R34, R28 ;  /* 0x00000000221c7229 */ /* 0x000fe2000000001c */
[----:B----4-:R-:W-:-:S06]  /*21f0*/  IMAD.WIDE R34, R31, 0x8, R20 ;  /* 0x000000081f227825 */ /* 0x010fcc00078e0214 */
[----:B------:R3:W-:Y:S01]  /*2200*/  STG.E.64 desc[UR4][R34.64], R28 ;  /* 0x0000001c22007986 */ /* 0x0007e2000c101b04 */
[----:B------:R-:W-:Y:S01]  /*2210*/  IMAD.IADD R31, R31, 0x1, R2 ;  /* 0x000000011f1f7824 */ /* 0x000fe200078e0202 */
[----:B------:R-:W-:Y:S06]  /*2220*/  @P0 BRA `(.L_x_11) ;  /* 0xfffffffc008c0947 */ /* 0x000fec000383ffff */
.L_x_10:
[----:B------:R-:W-:Y:S01]  /*2230*/  IMAD.MOV.U32 R12, RZ, RZ, R8 ;  /* 0x000000ffff0c7224 */ /* 0x000fe200078e0008 */
[----:B------:R-:W-:Y:S06]  /*2240*/  @P1 BRA `(.L_x_9) ;  /* 0x0000000400a01947 */ /* 0x000fec0003800000 */
[----:B-----5:R-:W-:Y:S01]  /*2250*/  IADD3 R6, PT, PT, -R0, RZ, RZ ;  /* 0x000000ff00067210 */ /* 0x020fe20007ffe1ff */
[----:B0-----:R-:W-:Y:S01]  /*2260*/  VIADD R17, R15, 0x2 ;  /* 0x000000020f117836 */ /* 0x001fe20000000000 */
[----:B------:R-:W-:Y:S01]  /*2270*/  IADD3 R12, PT, PT, -R7, RZ, RZ ;  /* 0x000000ff070c7210 */ /* 0x000fe20007ffe1ff */
[--C-:B------:R-:W-:Y:S01]  /*2280*/  IMAD R41, R11, R0, R5.reuse ;  /* 0x000000000b297224 */ /* 0x100fe200078e0205 */
[----:B------:R-:W-:Y:S01]  /*2290*/  IADD3 R16, PT, PT, -R15, 0x1, RZ ;  /* 0x000000010f107810 */ /* 0x000fe20007ffe1ff */
[--C-:B------:R-:W-:Y:S01]  /*22a0*/  IMAD R10, R11, R7, R4.reuse ;  /* 0x000000070b0a7224 */ /* 0x100fe200078e0204 */
[C---:B---3--:R-:W-:Y:S01]  /*22b0*/  IADD3 R34, PT, PT, -R15.reuse, 0x2, RZ ;  /* 0x000000020f227810 */ /* 0x048fe20007ffe1ff */
[C-C-:B------:R-:W-:Y:S01]  /*22c0*/  IMAD R13, R15.reuse, R6, R5.reuse ;  /* 0x000000060f0d7224 */ /* 0x140fe200078e0205 */
[C---:B------:R-:W-:Y:S01]  /*22d0*/  IADD3 R37, PT, PT, -R15.reuse, 0x3, RZ ;  /* 0x000000030f257810 */ /* 0x040fe20007ffe1ff */
[C---:B------:R-:W-:Y:S01]  /*22e0*/  IMAD R12, R15.reuse, R12, R4 ;  /* 0x0000000c0f0c7224 */ /* 0x040fe200078e0204 */
[----:B-1----:R-:W-:Y:S01]  /*22f0*/  IADD3 R20, PT, PT, R15, 0x3, RZ ;  /* 0x000000030f147810 */ /* 0x002fe20007ffe0ff */
[----:B------:R-:W-:Y:S01]  /*2300*/  IMAD R11, R17, R0, R5 ;  /* 0x00000000110b7224 */ /* 0x000fe200078e0205 */
[----:B------:R-:W-:Y:S01]  /*2310*/  IADD3 R35, PT, PT, R15, 0x4, RZ ;  /* 0x000000040f237810 */ /* 0x000fe20007ffe0ff */
[C-C-:B--2---:R-:W-:Y:S01]  /*2320*/  IMAD R45, R2.reuse, 0x3, R9.reuse ;  /* 0x00000003022d7824 */ /* 0x144fe200078e0209 */
[C---:B------:R-:W-:Y:S01]  /*2330*/  LEA R43, R2.reuse, R9, 0x1 ;  /* 0x00000009022b7211 */ /* 0x040fe200078e08ff */
[----:B------:R-:W-:Y:S01]  /*2340*/  IMAD R14, R2, 0x4, R9 ;  /* 0x00000004020e7824 */ /* 0x000fe200078e0209 */
[----:B------:R-:W-:Y:S01]  /*2350*/  IADD3 R15, PT, PT, R9, R2, RZ ;  /* 0x00000002090f7210 */ /* 0x000fe20007ffe0ff */
[-CC-:B------:R-:W-:Y:S01]  /*2360*/  IMAD R16, R16, R0.reuse, R5.reuse ;  /* 0x0000000010107224 */ /* 0x180fe200078e0205 */
[----:B------:R-:W-:Y:S01]  /*2370*/  IADD3 R6, PT, PT, R36, R7, RZ ;  /* 0x0000000724067210 */ /* 0x000fe20007ffe0ff */
[----:B------:R-:W-:-:S02]  /*2380*/  IMAD R34, R34, R0, R5 ;  /* 0x0000000022227224 */ /* 0x000fc400078e0205 */
[-CC-:B------:R-:W-:Y:S02]  /*2390*/  IMAD R37, R37, R0.reuse, R5.reuse ;  /* 0x0000000025257224 */ /* 0x180fe400078e0205 */
[-CC-:B------:R-:W-:Y:S02]  /*23a0*/  IMAD R17, R20, R0.reuse, R5.reuse ;  /* 0x0000000014117224 */ /* 0x180fe400078e0205 */
[----:B------:R-:W-:-:S07]  /*23b0*/  IMAD R35, R35, R0, R5 ;  /* 0x0000000023237224 */ /* 0x000fce00078e0205 */
.L_x_12:
[----:B0-----:R-:W0:Y:S02]  /*23c0*/  LDC.64 R24, c[0x0][0x388] ;  /* 0x0000e200ff187b82 */ /* 0x001e240000000a00 */
[----:B0-----:R-:W-:-:S04]  /*23d0*/  IMAD.WIDE R22, R10, 0x8, R24 ;  /* 0x000000080a167825 */ /* 0x001fc800078e0218 */
[----:B------:R-:W-:Y:S01]  /*23e0*/  IMAD.WIDE R24, R12, 0x8, R24 ;  /* 0x000000080c187825 */ /* 0x000fe200078e0218 */
[----:B------:R-:W2:Y:S04]  /*23f0*/  LDG.E.64 R26, desc[UR4][R22.64] ;  /* 0x00000004161a7981 */ /* 0x000ea8000c1e1b00 */
[----:B------:R-:W3:Y:S01]  /*2400*/  LDG.E.64 R38, desc[UR4][R24.64] ;  /* 0x0000000418267981 */ /* 0x000ee2000c1e1b00 */
[----:B------:R-:W-:-:S05]  /*2410*/  IMAD.WIDE R30, R6, 0x8, R18 ;  /* 0x00000008061e7825 */ /* 0x000fca00078e0212 */
[----:B------:R-:W4:Y:S01]  /*2420*/  LDG.E.64 R32, desc[UR4][R30.64] ;  /* 0x000000041e207981 */ /* 0x000f22000c1e1b00 */
[----:B--2---:R-:W-:-:S04]  /*2430*/  IMAD.WIDE R26, R41, 0x8, R26 ;  /* 0x00000008291a7825 */ /* 0x004fc800078e021a */
[----:B---3--:R-:W-:Y:S02]  /*2440*/  IMAD.WIDE R38, R13, 0x8, R38 ;  /* 0x000000080d267825 */ /* 0x008fe400078e0226 */
[----:B------:R-:W2:Y:S04]  /*2450*/  LDG.E.64 R26, desc[UR4][R26.64] ;  /* 0x000000041a1a7981 */ /* 0x000ea8000c1e1b00 */
[----:B------:R-:W2:Y:S01]  /*2460*/  LDG.E.64 R20, desc[UR4][R38.64] ;  /* 0x0000000426147981 */ /* 0x000ea2000c1e1b00 */
[----:B----4-:R-:W-:-:S04]  /*2470*/  IMAD.WIDE R32, R15, 0x8, R32 ;  /* 0x000000080f207825 */ /* 0x010fc800078e0220 */
[----:B------:R-:W-:-:S04]  /*2480*/  IMAD.WIDE R22, R7, 0x8, R22 ;  /* 0x0000000807167825 */ /* 0x000fc800078e0216 */
[----:B------:R-:W-:Y:S01]  /*2490*/  IMAD.WIDE R24, R7, 0x8, R24 ;  /* 0x0000000807187825 */ /* 0x000fe200078e0218 */
[----:B--2---:R-:W-:-:S08]  /*24a0*/  DADD R20, R26, -R20 ;  /* 0x000000001a147229 */ /* 0x004fd00000000814 */
[----:B------:R-:W-:-:S07]  /*24b0*/  DADD R28, R20, R28 ;  /* 0x00000000141c7229 */ /* 0x000fce000000001c */
[----:B------:R0:W-:Y:S04]  /*24c0*/  STG.E.64 desc[UR4][R32.64], R28 ;  /* 0x0000001c20007986 */ /* 0x0001e8000c101b04 */
[----:B------:R-:W2:Y:S04]  /*24d0*/  LDG.E.64 R26, desc[UR4][R22.64] ;  /* 0x00000004161a7981 */ /* 0x000ea8000c1e1b00 */
[----:B------:R-:W0:Y:S01]  /*24e0*/  LDG.E.64 R20, desc[UR4][R24.64] ;  /* 0x0000000418147981 */ /* 0x000e22000c1e1b00 */
[----:B------:R-:W-:-:S05]  /*24f0*/  IMAD.WIDE R30, R7, 0x8, R30 ;  /* 0x00000008071e7825 */ /* 0x000fca00078e021e */
[----:B------:R-:W3:Y:S01]  /*2500*/  LDG.E.64 R38, desc[UR4][R30.64] ;  /* 0x000000041e267981 */ /* 0x000ee2000c1e1b00 */
[----:B--2---:R-:W-:-:S04]  /*2510*/  IMAD.WIDE R26, R11, 0x8, R26 ;  /* 0x000000080b1a7825 */ /* 0x004fc800078e021a */
[----:B0-----:R-:W-:Y:S02]  /*2520*/  IMAD.WIDE R32, R16, 0x8, R20 ;  /* 0x0000000810207825 */ /* 0x001fe400078e0214 */
[----:B------:R-:W2:Y:S04]  /*2530*/  LDG.E.64 R26, desc[UR4][R26.64] ;  /* 0x000000041a1a7981 */ /* 0x000ea8000c1e1b00 */
[----:B------:R-:W2:Y:S01]  /*2540*/  LDG.E.64 R20, desc[UR4][R32.64] ;  /* 0x0000000420147981 */ /* 0x000ea2000c1e1b00 */
[----:B---3--:R-:W-:-:S04]  /*2550*/  IMAD.WIDE R38, R43, 0x8, R38 ;  /* 0x000000082b267825 */ /* 0x008fc800078e0226 */
[----:B------:R-:W-:-:S04]  /*2560*/  IMAD.WIDE R22, R7, 0x8, R22 ;  /* 0x0000000807167825 */ /* 0x000fc800078e0216 */
[----:B------:R-:W-:Y:S01]  /*2570*/  IMAD.WIDE R24, R7, 0x8, R24 ;  /* 0x0000000807187825 */ /* 0x000fe200078e0218 */
[----:B--2---:R-:W-:-:S08]  /*2580*/  DADD R20, R26, -R20 ;  /* 0x000000001a147229 */ /* 0x004fd00000000814 */
[----:B------:R-:W-:-:S07]  /*2590*/  DADD R20, R28, R20 ;  /* 0x000000001c147229 */ /* 0x000fce0000000014 */
[----:B------:R0:W-:Y:S04]  /*25a0*/  STG.E.64 desc[UR4][R38.64], R20 ;  /* 0x0000001426007986 */ /* 0x0001e8000c101b04 */
        /* <DEDUP_REMOVED lines=15> */
[----:B------:R-:W3:Y:S01]  /*26a0*/  LDG.E.64 R24, desc[UR4][R24.64] ;  /* 0x0000000418187981 */ /* 0x000ee2000c1e1b00 */
[----:B0-----:R-:W-:-:S06]  /*26b0*/  IMAD.WIDE R20, R7, 0x8, R30 ;  /* 0x0000000807147825 */ /* 0x001fcc00078e021e */
[----:B------:R-:W1:Y:S01]  /*26c0*/  LDG.E.64 R20, desc[UR4][R20.64] ;  /* 0x0000000414147981 */ /* 0x000e62000c1e1b00 */
[----:B--2---:R-:W-:-:S04]  /*26d0*/  IMAD.WIDE R38, R35, 0x8, R22 ;  /* 0x0000000823267825 */ /* 0x004fc800078e0216 */
[----:B---3--:R-:W-:Y:S02]  /*26e0*/  IMAD.WIDE R28, R37, 0x8, R24 ;  /* 0x00000008251c7825 */ /* 0x008fe400078e0218 */
[----:B------:R-:W2:Y:S04]  /*26f0*/  LDG.E.64 R38, desc[UR4][R38.64] ;  /* 0x0000000426267981 */ /* 0x000ea8000c1e1b00 */
[----:B------:R-:W2:Y:S01]  /*2700*/  LDG.E.64 R28, desc[UR4][R28.64] ;  /* 0x000000041c1c7981 */ /* 0x000ea2000c1e1b00 */
[----:B------:R-:W-:-:S04]  /*2710*/  IADD3 R3, PT, PT, R3, 0x4, RZ ;  /* 0x0000000403037810 */ /* 0x000fc80007ffe0ff */
[----:B------:R-:W-:Y:S02]  /*2720*/  ISETP.GE.AND P0, PT, R3, R8, PT ;  /* 0x000000080300720c */ /* 0x000fe40003f06270 */
[----:B------:R-:W-:Y:S01]  /*2730*/  IADD3 R9, PT, PT, R2, R9, R2 ;  /* 0x0000000902097210 */ /* 0x000fe20007ffe002 */
[C---:B------:R-:W-:Y:S01]  /*2740*/  IMAD R36, R7.reuse, 0x4, R36 ;  /* 0x0000000407247824 */ /* 0x040fe200078e0224 */
[C---:B------:R-:W-:Y:S01]  /*2750*/  LEA R5, R0.reuse, R5, 0x2 ;  /* 0x0000000500057211 */ /* 0x040fe200078e10ff */
[C---:B------:R-:W-:Y:S01]  /*2760*/  IMAD R12, R7.reuse, 0x4, R12 ;  /* 0x00000004070c7824 */ /* 0x040fe200078e020c */
[C---:B------:R-:W-:Y:S01]  /*2770*/  LEA R4, R7.reuse, R4, 0x2 ;  /* 0x0000000407047211 */ /* 0x040fe200078e10ff */
[----:B------:R-:W-:Y:S01]  /*2780*/  IMAD R13, R0, 0x4, R13 ;  /* 0x00000004000d7824 */ /* 0x000fe200078e020d */
[----:B------:R-:W-:Y:S01]  /*2790*/  IADD3 R9, PT, PT, R2, R9, R2 ;  /* 0x0000000902097210 */ /* 0x000fe20007ffe002 */
[C---:B------:R-:W-:Y:S01]  /*27a0*/  IMAD R17, R0.reuse, 0x4, R17 ;  /* 0x0000000400117824 */ /* 0x040fe200078e0211 */
[C---:B------:R-:W-:Y:S01]  /*27b0*/  LEA R6, R7.reuse, R6, 0x2 ;  /* 0x0000000607067211 */ /* 0x040fe200078e10ff */
[----:B------:R-:W-:Y:S01]  /*27c0*/  IMAD R37, R0, 0x4, R37 ;  /* 0x0000000400257824 */ /* 0x000fe200078e0225 */
[----:B------:R-:W-:-:S02]  /*27d0*/  LEA R10, R7, R10, 0x2 ;  /* 0x0000000a070a7211 */ /* 0x000fc400078e10ff */
[----:B------:R-:W-:Y:S02]  /*27e0*/  LEA R15, R2, R15, 0x2 ;  /* 0x0000000f020f7211 */ /* 0x000fe400078e10ff */
[C---:B------:R-:W-:Y:S02]  /*27f0*/  LEA R41, R0.reuse, R41, 0x2 ;  /* 0x0000002900297211 */ /* 0x040fe400078e10ff */
[C---:B------:R-:W-:Y:S02]  /*2800*/  LEA R11, R0.reuse, R11, 0x2 ;  /* 0x0000000b000b7211 */ /* 0x040fe400078e10ff */
[----:B------:R-:W-:Y:S02]  /*2810*/  LEA R16, R0, R16, 0x2 ;  /* 0x0000001000107211 */ /* 0x000fe400078e10ff */
[----:B------:R-:W-:Y:S02]  /*2820*/  LEA R43, R2, R43, 0x2 ;  /* 0x0000002b022b7211 */ /* 0x000fe400078e10ff */
[----:B------:R-:W-:-:S02]  /*2830*/  LEA R34, R0, R34, 0x2 ;  /* 0x0000002200227211 */ /* 0x000fc400078e10ff */
[----:B------:R-:W-:Y:S02]  /*2840*/  LEA R45, R2, R45, 0x2 ;  /* 0x0000002d022d7211 */ /* 0x000fe400078e10ff */
[----:B------:R-:W-:Y:S01]  /*2850*/  LEA R35, R0, R35, 0x2 ;  /* 0x0000002300237211 */ /* 0x000fe200078e10ff */
[----:B--2---:R-:W-:-:S08]  /*2860*/  DADD R30, R38, -R28 ;  /* 0x00000000261e7229 */ /* 0x004fd0000000081c */
[----:B------:R-:W-:Y:S01]  /*2870*/  DADD R28, R26, R30 ;  /* 0x000000001a1c7229 */ /* 0x000fe2000000001e */
[----:B-1----:R-:W-:Y:S01]  /*2880*/  IMAD.WIDE R26, R14, 0x8, R20 ;  /* 0x000000080e1a7825 */ /* 0x002fe200078e0214 */
[----:B------:R-:W-:-:S05]  /*2890*/  LEA R14, R2, R14, 0x2 ;  /* 0x0000000e020e7211 */ /* 0x000fca00078e10ff */
[----:B------:R0:W-:Y:S01]  /*28a0*/  STG.E.64 desc[UR4][R26.64], R28 ;  /* 0x0000001c1a007986 */ /* 0x0001e2000c101b04 */
[----:B------:R-:W-:Y:S05]  /*28b0*/  @!P0 BRA `(.L_x_12) ;  /* 0xfffffff800c08947 */ /* 0x000fea000383ffff */
[----:B------:R-:W-:-:S07]  /*28c0*/  MOV R12, R8 ;  /* 0x00000008000c7202 */ /* 0x000fce0000000f00 */
.L_x_9:
[----:B------:R-:W4:Y:S02]  /*28d0*/  LDC.64 R10, c[0x0][0x3c0] ;  /* 0x0000f000ff0a7b82 */ /* 0x000f240000000a00 */
[----:B----4-:R-:W-:-:S04]  /*28e0*/  IADD3 R3, PT, PT, R11, 0x1, RZ ;  /* 0x000000010b037810 */ /* 0x010fc80007ffe0ff */
[----:B------:R-:W-:-:S04]  /*28f0*/  VIMNMX R3, PT, PT, R3, R10, PT ;  /* 0x0000000a03037248 */ /* 0x000fc80003fe0100 */
[----:B------:R-:W-:-:S13]  /*2900*/  ISETP.GE.AND P0, PT, R12, R3, PT ;  /* 0x000000030c00720c */ /* 0x000fda0003f06270 */
[----:B------:R-:W-:Y:S05]  /*2910*/  @P0 BRA `(.L_x_13) ;  /* 0x0000000000e80947 */ /* 0x000fea0003800000 */
[C---:B------:R-:W-:Y:S01]  /*2920*/  IMAD.IADD R6, R3.reuse, 0x1, -R12 ;  /* 0x0000000103067824 */ /* 0x040fe200078e0a0c */
[----:B------:R-:W-:-:S04]  /*2930*/  IADD3 R8, PT, PT, -R3, R12, RZ ;  /* 0x0000000c03087210 */ /* 0x000fc80007ffe1ff */
[----:B------:R-:W-:Y:S02]  /*2940*/  LOP3.LUT P0, R11, R6, 0x3, RZ, 0xc0, !PT ;  /* 0x00000003060b7812 */ /* 0x000fe4000780c0ff */
[----:B------:R-:W-:Y:S02]  /*2950*/  ISETP.GT.U32.AND P1, PT, R8, -0x4, PT ;  /* 0xfffffffc0800780c */ /* 0x000fe40003f24070 */
[----:B------:R-:W-:-:S09]  /*2960*/  MOV R6, R12 ;  /* 0x0000000c00067202 */ /* 0x000fd20000000f00 */
[----:B------:R-:W-:Y:S05]  /*2970*/  @!P0 BRA `(.L_x_14) ;  /* 0x00000000003c8947 */ /* 0x000fea0003800000 */
[----:B-----5:R-:W-:Y:S01]  /*2980*/  IMAD.IADD R15, R9, 0x1, R2 ;  /* 0x00000001090f7824 */ /* 0x020fe200078e0202 */
[----:B------:R-:W-:Y:S01]  /*2990*/  IADD3 R8, PT, PT, R36, R7, RZ ;  /* 0x0000000724087210 */ /* 0x000fe20007ffe0ff */
[C---:B------:R-:W-:Y:S01]  /*29a0*/  IMAD R9, R11.reuse, R2, R9 ;  /* 0x000000020b097224 */ /* 0x040fe200078e0209 */
[----:B------:R-:W-:Y:S01]  /*29b0*/  IADD3 R6, PT, PT, R12, R11, RZ ;  /* 0x0000000b0c067210 */ /* 0x000fe20007ffe0ff */
[C---:B------:R-:W-:Y:S01]  /*29c0*/  IMAD R36, R11.reuse, R7, R36 ;  /* 0x000000070b247224 */ /* 0x040fe200078e0224 */
[----:B------:R-:W-:-:S07]  /*29d0*/  IADD3 R14, PT, PT, -R11, RZ, RZ ;  /* 0x000000ff0b0e7210 */ /* 0x000fce0007ffe1ff */
.L_x_15:
[----:B------:R-:W-:-:S06]  /*29e0*/  IMAD.WIDE R10, R8, 0x8, R18 ;  /* 0x00000008080a7825 */ /* 0x000fcc00078e0212 */
[----:B----4-:R-:W4:Y:S01]  /*29f0*/  LDG.E.64 R10, desc[UR4][R10.64] ;  /* 0x000000040a0a7981 */ /* 0x010f22000c1e1b00 */
[----:B------:R-:W-:Y:S01]  /*2a00*/  IADD3 R14, PT, PT, R14, 0x1, RZ ;  /* 0x000000010e0e7810 */ /* 0x000fe20007ffe0ff */
[----:B------:R-:W-:-:S03]  /*2a10*/  IMAD.IADD R8, R8, 0x1, R7 ;  /* 0x0000000108087824 */ /* 0x000fc600078e0207 */
[----:B------:R-:W-:Y:S01]  /*2a20*/  ISETP.NE.AND P0, PT, R14, RZ, PT ;  /* 0x000000ff0e00720c */ /* 0x000fe20003f05270 */
[C---:B----4-:R-:W-:Y:S01]  /*2a30*/  IMAD.WIDE R12, R15.reuse, 0x8, R10 ;  /* 0x000000080f0c7825 */ /* 0x050fe200078e020a */
[----:B------:R-:W-:-:S04]  /*2a40*/  IADD3 R15, PT, PT, R15, R2, RZ ;  /* 0x000000020f0f7210 */ /* 0x000fc80007ffe0ff */
[----:B------:R4:W-:Y:S07]  /*2a50*/  STG.E.64 desc[UR4][R12.64], R28 ;  /* 0x0000001c0c007986 */ /* 0x0009ee000c101b04 */
[----:B------:R-:W-:Y:S05]  /*2a60*/  @P0 BRA `(.L_x_15) ;  /* 0xfffffffc00dc0947 */ /* 0x000fea000383ffff */
.L_x_14:
[----:B----4-:R-:W-:Y:S01]  /*2a70*/  MOV R12, R3 ;  /* 0x00000003000c7202 */ /* 0x010fe20000000f00 */
[----:B------:R-:W-:Y:S06]  /*2a80*/  @P1 BRA `(.L_x_13) ;  /* 0x00000000008c1947 */ /* 0x000fec0003800000 */
[----:B------:R-:W4:Y:S01]  /*2a90*/  LDC.64 R18, c[0x0][0x3a0] ;  /* 0x0000e800ff127b82 */ /* 0x000f220000000a00 */
[----:B------:R-:W-:Y:S01]  /*2aa0*/  IADD3 R6, PT, PT, -R3, R6, RZ ;  /* 0x0000000603067210 */ /* 0x000fe20007ffe1ff */
[C-C-:B0-2--5:R-:W-:Y:S01]  /*2ab0*/  IMAD R27, R2.reuse, 0x2, R9.reuse ;  /* 0x00000002021b7824 */ /* 0x165fe200078e0209 */
[C---:B------:R-:W-:Y:S01]  /*2ac0*/  LEA R33, R2.reuse, R9, 0x2 ;  /* 0x0000000902217211 */ /* 0x040fe200078e10ff */
[----:B------:R-:W-:Y:S01]  /*2ad0*/  IMAD R31, R2, 0x3, R9 ;  /* 0x00000003021f7824 */ /* 0x000fe200078e0209 */
[----:B---3--:R-:W-:Y:S02]  /*2ae0*/  IADD3 R35, PT, PT, R9, R2, RZ ;  /* 0x0000000209237210 */ /* 0x008fe40007ffe0ff */
[----:B------:R-:W-:-:S07]  /*2af0*/  IADD3 R8, PT, PT, R36, R7, RZ ;  /* 0x0000000724087210 */ /* 0x000fce0007ffe0ff */
.L_x_16:
[----:B0---4-:R-:W-:-:S05]  /*2b00*/  IMAD.WIDE R10, R8, 0x8, R18 ;  /* 0x00000008080a7825 */ /* 0x011fca00078e0212 */
[----:B------:R-:W2:Y:S01]  /*2b10*/  LDG.E.64 R12, desc[UR4][R10.64] ;  /* 0x000000040a0c7981 */ /* 0x000ea2000c1e1b00 */
[----:B------:R-:W-:-:S04]  /*2b20*/  IMAD.WIDE R14, R7, 0x8, R10 ;  /* 0x00000008070e7825 */ /* 0x000fc800078e020a */
[----:B--2---:R-:W-:-:S05]  /*2b30*/  IMAD.WIDE R12, R35, 0x8, R12 ;  /* 0x00000008230c7825 */ /* 0x004fca00078e020c */
[----:B------:R0:W-:Y:S04]  /*2b40*/  STG.E.64 desc[UR4][R12.64], R28 ;  /* 0x0000001c0c007986 */ /* 0x0001e8000c101b04 */
[----:B------:R-:W2:Y:S01]  /*2b50*/  LDG.E.64 R16, desc[UR4][R14.64] ;  /* 0x000000040e107981 */ /* 0x000ea2000c1e1b00 */
[----:B-1----:R-:W-:-:S04]  /*2b60*/  IMAD.WIDE R20, R7, 0x8, R14 ;  /* 0x0000000807147825 */ /* 0x002fc800078e020e */
[----:B--2---:R-:W-:-:S05]  /*2b70*/  IMAD.WIDE R16, R27, 0x8, R16 ;  /* 0x000000081b107825 */ /* 0x004fca00078e0210 */
[----:B------:R0:W-:Y:S04]  /*2b80*/  STG.E.64 desc[UR4][R16.64], R28 ;  /* 0x0000001c10007986 */ /* 0x0001e8000c101b04 */
[----:B------:R-:W2:Y:S01]  /*2b90*/  LDG.E.64 R22, desc[UR4][R20.64] ;  /* 0x0000000414167981 */ /* 0x000ea2000c1e1b00 */
[----:B------:R-:W-:-:S04]  /*2ba0*/  IMAD.WIDE R24, R7, 0x8, R20 ;  /* 0x0000000807187825 */ /* 0x000fc800078e0214 */
[----:B------:R-:W-:Y:S02]  /*2bb0*/  VIADD R6, R6, 0x4 ;  /* 0x0000000406067836 */ /* 0x000fe40000000000 */
[----:B--2---:R-:W-:-:S05]  /*2bc0*/  IMAD.WIDE R22, R31, 0x8, R22 ;  /* 0x000000081f167825 */ /* 0x004fca00078e0216 */
[----:B------:R0:W-:Y:S04]  /*2bd0*/  STG.E.64 desc[UR4][R22.64], R28 ;  /* 0x0000001c16007986 */ /* 0x0001e8000c101b04 */
[----:B------:R-:W2:Y:S01]  /*2be0*/  LDG.E.64 R24, desc[UR4][R24.64] ;  /* 0x0000000418187981 */ /* 0x000ea2000c1e1b00 */
[----:B------:R-:W-:Y:S01]  /*2bf0*/  ISETP.NE.AND P0, PT, R6, RZ, PT ;  /* 0x000000ff0600720c */ /* 0x000fe20003f05270 */
[C---:B------:R-:W-:Y:S01]  /*2c00*/  IMAD R27, R2.reuse, 0x4, R27 ;  /* 0x00000004021b7824 */ /* 0x040fe200078e021b */
[C-C-:B------:R-:W-:Y:S02]  /*2c10*/  IADD3 R9, PT, PT, R2.reuse, R9, R2.reuse ;  /* 0x0000000902097210 */ /* 0x140fe40007ffe002 */
[----:B------:R-:W-:Y:S02]  /*2c20*/  LEA R36, R7, R36, 0x2 ;  /* 0x0000002407247211 */ /* 0x000fe400078e10ff */
[----:B------:R-:W-:-:S02]  /*2c30*/  IADD3 R9, PT, PT, R2, R9, R2 ;  /* 0x0000000902097210 */ /* 0x000fc40007ffe002 */
[----:B------:R-:W-:Y:S02]  /*2c40*/  LEA R8, R7, R8, 0x2 ;  /* 0x0000000807087211 */ /* 0x000fe400078e10ff */
[C---:B------:R-:W-:Y:S02]  /*2c50*/  LEA R35, R2.reuse, R35, 0x2 ;  /* 0x0000002302237211 */ /* 0x040fe400078e10ff */
[C---:B------:R-:W-:Y:S01]  /*2c60*/  LEA R31, R2.reuse, R31, 0x2 ;  /* 0x0000001f021f7211 */ /* 0x040fe200078e10ff */
[----:B--2---:R-:W-:Y:S01]  /*2c70*/  IMAD.WIDE R10, R33, 0x8, R24 ;  /* 0x00000008210a7825 */ /* 0x004fe200078e0218 */
[----:B------:R-:W-:-:S04]  /*2c80*/  LEA R33, R2, R33, 0x2 ;  /* 0x0000002102217211 */ /* 0x000fc800078e10ff */
[----:B------:R0:W-:Y:S01]  /*2c90*/  STG.E.64 desc[UR4][R10.64], R28 ;  /* 0x0000001c0a007986 */ /* 0x0001e2000c101b04 */
[----:B------:R-:W-:Y:S05]  /*2ca0*/  @P0 BRA `(.L_x_16) ;  /* 0xfffffffc00940947 */ /* 0x000fea000383ffff */
[----:B0-----:R-:W-:-:S07]  /*2cb0*/  MOV R12, R3 ;  /* 0x00000003000c7202 */ /* 0x001fce0000000f00 */
.L_x_13:
[----:B------:R-:W4:Y:S02]  /*2cc0*/  LDCU UR6, c[0x0][0x3c0] ;  /* 0x00007800ff0677ac */ /* 0x000f240008000800 */
[----:B----4-:R-:W-:-:S13]  /*2cd0*/  ISETP.GE.AND P0, PT, R12, UR6, PT ;  /* 0x000000060c007c0c */ /* 0x010fda000bf06270 */
[----:B------:R-:W-:Y:S05]  /*2ce0*/  @P0 EXIT ;  /* 0x000000000000094d */ /* 0x000fea0003800000 */
[C---:B------:R-:W-:Y:S01]  /*2cf0*/  IADD3 R3, PT, PT, -R12.reuse, UR6, RZ ;  /* 0x000000060c037c10 */ /* 0x040fe2000fffe1ff */
[----:B------:R-:W-:-:S03]  /*2d00*/  VIADD R6, R12, -UR6 ;  /* 0x800000060c067c36 */ /* 0x000fc60008000000 */
[----:B------:R-:W-:Y:S02]  /*2d10*/  LOP3.LUT P0, R22, R3, 0x3, RZ, 0xc0, !PT ;  /* 0x0000000303167812 */ /* 0x000fe4000780c0ff */
[----:B------:R-:W-:Y:S02]  /*2d20*/  ISETP.GT.U32.AND P1, PT, R6, -0x4, PT ;  /* 0xfffffffc0600780c */ /* 0x000fe40003f24070 */
[----:B------:R-:W-:-:S09]  /*2d30*/  MOV R3, R12 ;  /* 0x0000000c00037202 */ /* 0x000fd20000000f00 */
[----:B------:R-:W-:Y:S05]  /*2d40*/  @!P0 BRA `(.L_x_17) ;  /* 0x00000000007c8947 */ /* 0x000fea0003800000 */
[----:B------:R-:W4:Y:S01]  /*2d50*/  LDC.64 R10, c[0x0][0x388] ;  /* 0x0000e200ff0a7b82 */ /* 0x000f220000000a00 */
[----:B------:R-:W2:Y:S01]  /*2d60*/  LDCU UR7, c[0x0][0x3c4] ;  /* 0x00007880ff0777ac */ /* 0x000ea20008000800 */
[----:B-----5:R-:W-:Y:S01]  /*2d70*/  IADD3 R8, PT, PT, -R0, RZ, RZ ;  /* 0x000000ff00087210 */ /* 0x020fe20007ffe1ff */
[----:B------:R-:W-:Y:S01]  /*2d80*/  IMAD.MOV R13, RZ, RZ, -R7 ;  /* 0x000000ffff0d7224 */ /* 0x000fe200078e0a07 */
[----:B------:R-:W-:Y:S02]  /*2d90*/  IADD3 R22, PT, PT, -R22, RZ, RZ ;  /* 0x000000ff16167210 */ /* 0x000fe40007ffe1ff */
[----:B------:R-:W-:Y:S02]  /*2da0*/  MOV R3, R12 ;  /* 0x0000000c00037202 */ /* 0x000fe40000000f00 */
[----:B------:R-:W-:Y:S02]  /*2db0*/  IADD3 R23, PT, PT, R9, R2, RZ ;  /* 0x0000000209177210 */ /* 0x000fe40007ffe0ff */
[----:B------:R-:W-:Y:S01]  /*2dc0*/  IADD3 R6, PT, PT, R36, R7, RZ ;  /* 0x0000000724067210 */ /* 0x000fe20007ffe0ff */
[----:B--2---:R-:W-:-:S02]  /*2dd0*/  IMAD R25, R8, UR7, R5 ;  /* 0x0000000708197c24 */ /* 0x004fc4000f8e0205 */
[----:B------:R-:W-:-:S07]  /*2de0*/  IMAD R8, R13, UR7, R4 ;  /* 0x000000070d087c24 */ /* 0x000fce000f8e0204 */
.L_x_18:
[----:B----4-:R-:W-:-:S06]  /*2df0*/  IMAD.WIDE R14, R8, 0x8, R10 ;  /* 0x00000008080e7825 */ /* 0x010fcc00078e020a */
[----:B0-----:R-:W0:Y:S01]  /*2e00*/  LDG.E.64 R14, desc[UR4][R14.64] ;  /* 0x000000040e0e7981 */ /* 0x001e22000c1e1b00 */
[----:B------:R-:W-:-:S06]  /*2e10*/  IMAD.WIDE R12, R6, 0x8, R18 ;  /* 0x00000008060c7825 */ /* 0x000fcc00078e0212 */
[----:B------:R-:W1:Y:S01]  /*2e20*/  LDG.E.64 R12, desc[UR4][R12.64] ;  /* 0x000000040c0c7981 */ /* 0x000e62000c1e1b00 */
[----:B0-----:R-:W-:-:S06]  /*2e30*/  IMAD.WIDE R16, R25, 0x8, R14 ;  /* 0x0000000819107825 */ /* 0x001fcc00078e020e */
[----:B------:R-:W3:Y:S01]  /*2e40*/  LDG.E.64 R16, desc[UR4][R16.64] ;  /* 0x0000000410107981 */ /* 0x000ee2000c1e1b00 */
[----:B------:R-:W-:-:S05]  /*2e50*/  VIADD R22, R22, 0x1 ;  /* 0x0000000116167836 */ /* 0x000fca0000000000 */
[----:B------:R-:W-:Y:S01]  /*2e60*/  ISETP.NE.AND P0, PT, R22, RZ, PT ;  /* 0x000000ff1600720c */ /* 0x000fe20003f05270 */
[----:B-1----:R-:W-:Y:S01]  /*2e70*/  IMAD.WIDE R20, R23, 0x8, R12 ;  /* 0x0000000817147825 */ /* 0x002fe200078e020c */
[----:B------:R-:W-:Y:S02]  /*2e80*/  IADD3 R5, PT, PT, R0, R5, RZ ;  /* 0x0000000500057210 */ /* 0x000fe40007ffe0ff */
[C---:B------:R-:W-:Y:S01]  /*2e90*/  IADD3 R4, PT, PT, R7.reuse, R4, RZ ;  /* 0x0000000407047210 */ /* 0x040fe20007ffe0ff */
[----:B------:R-:W-:Y:S01]  /*2ea0*/  IMAD.IADD R36, R7, 0x1, R36 ;  /* 0x0000000107247824 */ /* 0x000fe200078e0224 */
[----:B------:R-:W-:Y:S01]  /*2eb0*/  IADD3 R9, PT, PT, R9, R2, RZ ;  /* 0x0000000209097210 */ /* 0x000fe20007ffe0ff */
[----:B------:R-:W-:Y:S01]  /*2ec0*/  IMAD.IADD R25, R25, 0x1, R0 ;  /* 0x0000000119197824 */ /* 0x000fe200078e0200 */
[----:B------:R-:W-:Y:S02]  /*2ed0*/  IADD3 R3, PT, PT, R3, 0x1, RZ ;  /* 0x0000000103037810 */ /* 0x000fe40007ffe0ff */
[----:B------:R-:W-:-:S02]  /*2ee0*/  IADD3 R8, PT, PT, R8, R7, RZ ;  /* 0x0000000708087210 */ /* 0x000fc40007ffe0ff */
[----:B------:R-:W-:Y:S02]  /*2ef0*/  IADD3 R6, PT, PT, R6, R7, RZ ;  /* 0x0000000706067210 */ /* 0x000fe40007ffe0ff */
[----:B------:R-:W-:Y:S01]  /*2f00*/  IADD3 R23, PT, PT, R23, R2, RZ ;  /* 0x0000000217177210 */ /* 0x000fe20007ffe0ff */
[----:B---3--:R-:W-:-:S07]  /*2f10*/  DADD R28, -R16, R28 ;  /* 0x00000000101c7229 */ /* 0x008fce000000011c */
[----:B------:R0:W-:Y:S01]  /*2f20*/  STG.E.64 desc[UR4][R20.64], R28 ;  /* 0x0000001c14007986 */ /* 0x0001e2000c101b04 */
[----:B------:R-:W-:Y:S05]  /*2f30*/  @P0 BRA `(.L_x_18) ;  /* 0xfffffffc00ac0947 */ /* 0x000fea000383ffff */
.L_x_17:
[----:B------:R-:W-:Y:S05]  /*2f40*/  @P1 EXIT ;  /* 0x000000000000194d */ /* 0x000fea0003800000 */
[----:B------:R-:W4:Y:S01]  /*2f50*/  LDCU UR7, c[0x0][0x3c4] ;  /* 0x00007880ff0777ac */ /* 0x000f220008000800 */
[C---:B------:R-:W-:Y:S01]  /*2f60*/  IADD3 R11, PT, PT, -R7.reuse, RZ, RZ ;  /* 0x000000ff070b7210 */ /* 0x040fe20007ffe1ff */
[----:B------:R-:W-:Y:S01]  /*2f70*/  IMAD.IADD R36, R7, 0x1, R36 ;  /* 0x0000000107247824 */ /* 0x000fe200078e0224 */
[----:B------:R-:W-:Y:S01]  /*2f80*/  IADD3 R3, PT, PT, R3, -UR6, RZ ;  /* 0x8000000603037c10 */ /* 0x000fe2000fffe0ff */
[C---:B-----5:R-:W-:Y:S01]  /*2f90*/  IMAD R15, R2.reuse, 0x3, R9 ;  /* 0x00000003020f7824 */ /* 0x060fe200078e0209 */
[-C--:B------:R-:W-:Y:S01]  /*2fa0*/  LEA R13, R2, R9.reuse, 0x1 ;  /* 0x00000009020d7211 */ /* 0x080fe200078e08ff */
[----:B0-----:R-:W-:Y:S02]  /*2fb0*/  IMAD.IADD R17, R9, 0x1, R2 ;  /* 0x0000000109117824 */ /* 0x001fe400078e0202 */
[----:B----4-:R-:W-:Y:S01]  /*2fc0*/  IMAD R6, R11, UR7, R4 ;  /* 0x000000070b067c24 */ /* 0x010fe2000f8e0204 */
[----:B------:R-:W-:Y:S01]  /*2fd0*/  UIADD3 UR6, UPT, UPT, -UR7, 0x1, URZ ;  /* 0x0000000107067890 */ /* 0x000fe2000fffe1ff */
[----:B------:R-:W-:Y:S01]  /*2fe0*/  IADD3 R4, PT, PT, -R0, RZ, RZ ;  /* 0x000000ff00047210 */ /* 0x000fe20007ffe1ff */
[----:B------:R-:W-:Y:S01]  /*2ff0*/  UIADD3 UR8, UPT, UPT, -UR7, 0x2, URZ ;  /* 0x0000000207087890 */ /* 0x000fe2000fffe1ff */
[----:B------:R-:W-:Y:S01]  /*3000*/  LEA R11, R2, R9, 0x2 ;  /* 0x00000009020b7211 */ /* 0x000fe200078e10ff */
[----:B------:R-:W-:-:S02]  /*3010*/  UIADD3 UR9, UPT, UPT, -UR7, 0x3, URZ ;  /* 0x0000000307097890 */ /* 0x000fc4000fffe1ff */
[--C-:B--2---:R-:W-:Y:S02]  /*3020*/  IMAD R25, R4, UR7, R5.reuse ;  /* 0x0000000704197c24 */ /* 0x104fe4000f8e0205 */
[C-C-:B------:R-:W-:Y:S02]  /*3030*/  IMAD R27, R0.reuse, UR6, R5.reuse ;  /* 0x00000006001b7c24 */ /* 0x140fe4000f8e0205 */
[C-C-:B-1----:R-:W-:Y:S02]  /*3040*/  IMAD R21, R0.reuse, UR8, R5.reuse ;  /* 0x0000000800157c24 */ /* 0x142fe4000f8e0205 */
[----:B------:R-:W-:-:S07]  /*3050*/  IMAD R23, R0, UR9, R5 ;  /* 0x0000000900177c24 */ /* 0x000fce000f8e0205 */
.L_x_19:
[----:B0-----:R-:W0:Y:S02]  /*3060*/  LDC.64 R8, c[0x0][0x388] ;  /* 0x0000e200ff087b82 */ /* 0x001e240000000a00 */
[----:B0-----:R-:W-:-:S05]  /*3070*/  IMAD.WIDE R8, R6, 0x8, R8 ;  /* 0x0000000806087825 */ /* 0x001fca00078e0208 */
[----:B------:R-:W2:Y:S02]  /*3080*/  LDG.E.64 R4, desc[UR4][R8.64] ;  /* 0x0000000408047981 */ /* 0x000ea4000c1e1b00 */
[----:B--2---:R-:W-:-:S04]  /*3090*/  IMAD.WIDE R32, R25, 0x8, R4 ;  /* 0x0000000819207825 */ /* 0x004fc800078e0204 */
[----:B------:R-:W-:Y:S02]  /*30a0*/  IMAD.WIDE R4, R36, 0x8, R18 ;  /* 0x0000000824047825 */ /* 0x000fe400078e0212 */
[----:B------:R-:W3:Y:S04]  /*30b0*/  LDG.E.64 R32, desc[UR4][R32.64] ;  /* 0x0000000420207981 */ /* 0x000ee8000c1e1b00 */
[----:B------:R-:W2:Y:S01]  /*30c0*/  LDG.E.64 R30, desc[UR4][R4.64] ;  /* 0x00000004041e7981 */ /* 0x000ea2000c1e1b00 */
[----:B---3--:R-:W-:Y:S01]  /*30d0*/  DADD R28, -R32, R28 ;  /* 0x00000000201c7229 */ /* 0x008fe2000000011c */
[----:B--2---:R-:W-:-:S04]  /*30e0*/  IMAD.WIDE R34, R17, 0x8, R30 ;  /* 0x0000000811227825 */ /* 0x004fc800078e021e */
[C---:B------:R-:W-:Y:S02]  /*30f0*/  IMAD.WIDE R30, R7.reuse, 0x8, R8 ;  /* 0x00000008071e7825 */ /* 0x040fe400078e0208 */
[----:B------:R0:W-:Y:S04]  /*3100*/  STG.E.64 desc[UR4][R34.64], R28 ;  /* 0x0000001c22007986 */ /* 0x0001e8000c101b04 */
[----:B------:R-:W2:Y:S01]  /*3110*/  LDG.E.64 R38, desc[UR4][R30.64] ;  /* 0x000000041e267981 */ /* 0x000ea2000c1e1b00 */
[----:B------:R-:W-:-:S05]  /*3120*/  IMAD.WIDE R8, R7, 0x8, R4 ;  /* 0x0000000807087825 */ /* 0x000fca00078e0204 */
[----:B------:R-:W3:Y:S01]  /*3130*/  LDG.E.64 R40, desc[UR4][R8.64] ;  /* 0x0000000408287981 */ /* 0x000ee2000c1e1b00 */
[----:B--2---:R-:W-:-:S06]  /*3140*/  IMAD.WIDE R38, R27, 0x8, R38 ;  /* 0x000000081b267825 */ /* 0x004fcc00078e0226 */
[----:B------:R-:W2:Y:S01]  /*3150*/  LDG.E.64 R38, desc[UR4][R38.64] ;  /* 0x0000000426267981 */ /* 0x000ea2000c1e1b00 */
[----:B---3--:R-:W-:-:S04]  /*3160*/  IMAD.WIDE R40, R13, 0x8, R40 ;  /* 0x000000080d287825 */ /* 0x008fc800078e0228 */
[----:B------:R-:W-:Y:S01]  /*3170*/  IMAD.WIDE R4, R7, 0x8, R30 ;  /* 0x0000000807047825 */ /* 0x000fe200078e021e */
[----:B--2---:R-:W-:-:S07]  /*3180*/  DADD R32, R28, -R38 ;  /* 0x000000001c207229 */ /* 0x004fce0000000826 */
[----:B------:R1:W-:Y:S04]  /*3190*/  STG.E.64 desc[UR4][R40.64], R32 ;  /* 0x0000002028007986 */ /* 0x0003e8000c101b04 */
[----:B------:R-:W2:Y:S01]  /*31a0*/  LDG.E.64 R42, desc[UR4][R4.64] ;  /* 0x00000004042a7981 */ /* 0x000ea2000c1e1b00 */
[----:B------:R-:W-:-:S05]  /*31b0*/  IMAD.WIDE R30, R7, 0x8, R8 ;  /* 0x00000008071e7825 */ /* 0x000fca00078e0208 */
[----:B0-----:R-:W3:Y:S01]  /*31c0*/  LDG.E.64 R28, desc[UR4][R30.64] ;  /* 0x000000041e1c7981 */ /* 0x001ee2000c1e1b00 */
[----:B--2---:R-:W-:-:S05]  /*31d0*/  IMAD.WIDE R42, R21, 0x8, R42 ;  /* 0x00000008152a7825 */ /* 0x004fca00078e022a */
[----:B------:R-:W2:Y:S01]  /*31e0*/  LDG.E.64 R34, desc[UR4][R42.64] ;  /* 0x000000042a227981 */ /* 0x000ea2000c1e1b00 */
[----:B---3--:R-:W-:-:S04]  /*31f0*/  IMAD.WIDE R8, R15, 0x8, R28 ;  /* 0x000000080f087825 */ /* 0x008fc800078e021c */
[----:B------:R-:W-:Y:S01]  /*3200*/  IMAD.WIDE R38, R7, 0x8, R4 ;  /* 0x0000000807267825 */ /* 0x000fe200078e0204 */
[----:B--2---:R-:W-:-:S07]  /*3210*/  DADD R34, R32, -R34 ;  /* 0x0000000020227229 */ /* 0x004fce0000000822 */
[----:B------:R0:W-:Y:S04]  /*3220*/  STG.E.64 desc[UR4][R8.64], R34 ;  /* 0x0000002208007986 */ /* 0x0001e8000c101b04 */
[----:B------:R-:W1:Y:S01]  /*3230*/  LDG.E.64 R38, desc[UR4][R38.64] ;  /* 0x0000000426267981 */ /* 0x000e62000c1e1b00 */
[----:B------:R-:W-:-:S06]  /*3240*/  IMAD.WIDE R4, R7, 0x8, R30 ;  /* 0x0000000807047825 */ /* 0x000fcc00078e021e */
[----:B------:R-:W2:Y:S01]  /*3250*/  LDG.E.64 R4, desc[UR4][R4.64] ;  /* 0x0000000404047981 */ /* 0x000ea2000c1e1b00 */
[----:B-1----:R-:W-:-:S06]  /*3260*/  IMAD.WIDE R32, R23, 0x8, R38 ;  /* 0x0000000817207825 */ /* 0x002fcc00078e0226 */
[----:B------:R-:W3:Y:S01]  /*3270*/  LDG.E.64 R32, desc[UR4][R32.64] ;  /* 0x0000000420207981 */ /* 0x000ee2000c1e1b00 */
[----:B------:R-:W-:-:S04]  /*3280*/  IADD3 R3, PT, PT, R3, 0x4, RZ ;  /* 0x0000000403037810 */ /* 0x000fc80007ffe0ff */
[----:B------:R-:W-:Y:S01]  /*3290*/  ISETP.NE.AND P0, PT, R3, RZ, PT ;  /* 0x000000ff0300720c */ /* 0x000fe20003f05270 */
[----:B--2---:R-:W-:Y:S01]  /*32a0*/  IMAD.WIDE R30, R11, 0x8, R4 ;  /* 0x000000080b1e7825 */ /* 0x004fe200078e0204 */
[C---:B------:R-:W-:Y:S02]  /*32b0*/  LEA R36, R7.reuse, R36, 0x2 ;  /* 0x0000002407247211 */ /* 0x040fe400078e10ff */
[----:B------:R-:W-:Y:S01]  /*32c0*/  LEA R6, R7, R6, 0x2 ;  /* 0x0000000607067211 */ /* 0x000fe200078e10ff */
[----:B------:R-:W-:Y:S01]  /*32d0*/  IMAD R17, R2, 0x4, R17 ;  /* 0x0000000402117824 */ /* 0x000fe200078e0211 */
[C---:B------:R-:W-:Y:S01]  /*32e0*/  LEA R25, R0.reuse, R25, 0x2 ;  /* 0x0000001900197211 */ /* 0x040fe200078e10ff */
[C---:B------:R-:W-:Y:S01]  /*32f0*/  IMAD R21, R0.reuse, 0x4, R21 ;  /* 0x0000000400157824 */ /* 0x040fe200078e0215 */
[----:B------:R-:W-:Y:S02]  /*3300*/  LEA R27, R0, R27, 0x2 ;  /* 0x0000001b001b7211 */ /* 0x000fe400078e10ff */
[----:B------:R-:W-:-:S02]  /*3310*/  LEA R13, R2, R13, 0x2 ;  /* 0x0000000d020d7211 */ /* 0x000fc400078e10ff */
[----:B------:R-:W-:Y:S02]  /*3320*/  LEA R15, R2, R15, 0x2 ;  /* 0x0000000f020f7211 */ /* 0x000fe400078e10ff */
[----:B------:R-:W-:Y:S02]  /*3330*/  LEA R23, R0, R23, 0x2 ;  /* 0x0000001700177211 */ /* 0x000fe400078e10ff */
[----:B------:R-:W-:Y:S01]  /*3340*/  LEA R11, R2, R11, 0x2 ;  /* 0x0000000b020b7211 */ /* 0x000fe200078e10ff */
[----:B---3--:R-:W-:-:S07]  /*3350*/  DADD R28, R34, -R32 ;  /* 0x00000000221c7229 */ /* 0x008fce0000000820 */
[----:B------:R0:W-:Y:S01]  /*3360*/  STG.E.64 desc[UR4][R30.64], R28 ;  /* 0x0000001c1e007986 */ /* 0x0001e2000c101b04 */
[----:B------:R-:W-:Y:S05]  /*3370*/  @P0 BRA `(.L_x_19) ;  /* 0xfffffffc00380947 */ /* 0x000fea000383ffff */
[----:B------:R-:W-:Y:S05]  /*3380*/  EXIT ;  /* 0x000000000000794d */ /* 0x000fea0003800000 */
.L_x_20:
[----:B------:R-:W-:-:S00]  /*3390*/  BRA `(.L_x_20) ;  /* 0xfffffffc00fc7947 */ /* 0x000fc0000383ffff */
[----:B------:R-:W-:-:S00]  /*33a0*/  NOP ;  /* 0x0000000000007918 */ /* 0x000fc00000000000 */
        /* <DEDUP_REMOVED lines=13> */
.L_x_25:


//--------------------- .nv.shared.reserved.0     --------------------------
	.section	.nv.shared.reserved.0,"aw",@nobits
	.weak		__nv_reservedSMEM_offset_0_alias
	.size		__nv_reservedSMEM_offset_0_alias, 0, 64
	.other		__nv_reservedSMEM_offset_0_alias,@"STO_CUDA_RESERVED_SHARED STV_DEFAULT"
__nv_reservedSMEM_offset_0_alias:
	.zero		0
	.zero		64


//--------------------- .nv.constant0.neighborhoodSum3dKernel --------------------------
	.section	.nv.constant0.neighborhoodSum3dKernel,"a",@progbits
	.sectionflags	@""
	.align	4
.nv.constant0.neighborhoodSum3dKernel:
	.zero		972


//--------------------- SYMBOLS --------------------------

	.type		.nv.reservedSmem.offset0,@object
	.size		.nv.reservedSmem.offset0,0x4
